//
// Generated by NVIDIA NVVM Compiler
//
// Compiler Build ID: CL-36424714
// Cuda compilation tools, release 13.0, V13.0.88
// Based on NVVM 20.0.0
//

.version 9.0
.target sm_100
.address_size 64

	// .globl	_Z11fitnessfuncPfS_S_S_S_ii
.global .align 4 .b8 precalc_xorwow_matrix[102400];
.global .align 4 .b8 precalc_xorwow_offset_matrix[102400];
.global .align 4 .b8 mrg32k3aM1[2304];
.global .align 4 .b8 mrg32k3aM2[2304];
.global .align 4 .b8 mrg32k3aM1SubSeq[2016];
.global .align 4 .b8 mrg32k3aM2SubSeq[2016];
.global .align 4 .b8 mrg32k3aM1Seq[2304];
.global .align 4 .b8 mrg32k3aM2Seq[2304];
.const .align 8 .b8 __cr_lgamma_table[72];

.visible .entry _Z11fitnessfuncPfS_S_S_S_ii(
	.param .u64 .ptr .align 1 _Z11fitnessfuncPfS_S_S_S_ii_param_0,
	.param .u64 .ptr .align 1 _Z11fitnessfuncPfS_S_S_S_ii_param_1,
	.param .u64 .ptr .align 1 _Z11fitnessfuncPfS_S_S_S_ii_param_2,
	.param .u64 .ptr .align 1 _Z11fitnessfuncPfS_S_S_S_ii_param_3,
	.param .u64 .ptr .align 1 _Z11fitnessfuncPfS_S_S_S_ii_param_4,
	.param .u32 _Z11fitnessfuncPfS_S_S_S_ii_param_5,
	.param .u32 _Z11fitnessfuncPfS_S_S_S_ii_param_6
)
{
	.reg .pred 	%p<30>;
	.reg .b32 	%r<49>;
	.reg .b32 	%f<266>;
	.reg .b64 	%rd<35>;

	ld.param.u64 	%rd13, [_Z11fitnessfuncPfS_S_S_S_ii_param_0];
	ld.param.u64 	%rd14, [_Z11fitnessfuncPfS_S_S_S_ii_param_1];
	ld.param.u64 	%rd15, [_Z11fitnessfuncPfS_S_S_S_ii_param_2];
	ld.param.u64 	%rd16, [_Z11fitnessfuncPfS_S_S_S_ii_param_3];
	ld.param.u64 	%rd17, [_Z11fitnessfuncPfS_S_S_S_ii_param_4];
	ld.param.u32 	%r11, [_Z11fitnessfuncPfS_S_S_S_ii_param_5];
	ld.param.u32 	%r10, [_Z11fitnessfuncPfS_S_S_S_ii_param_6];
	cvta.to.global.u64 	%rd1, %rd17;
	cvta.to.global.u64 	%rd2, %rd16;
	cvta.to.global.u64 	%rd3, %rd15;
	mov.u32 	%r12, %ctaid.x;
	mov.u32 	%r13, %ntid.x;
	mov.u32 	%r14, %tid.x;
	mad.lo.s32 	%r1, %r12, %r13, %r14;
	setp.ge.s32 	%p1, %r1, %r11;
	@%p1 bra 	$L__BB0_11;
	cvta.to.global.u64 	%rd18, %rd13;
	mul.lo.s32 	%r15, %r1, 3;
	mul.wide.s32 	%rd19, %r15, 4;
	add.s64 	%rd20, %rd18, %rd19;
	ld.global.f32 	%f1, [%rd20];
	ld.global.f32 	%f2, [%rd20+4];
	ld.global.f32 	%f3, [%rd20+8];
	setp.lt.s32 	%p2, %r10, 1;
	mov.f32 	%f265, 0f00000000;
	@%p2 bra 	$L__BB0_10;
	and.b32  	%r2, %r10, 3;
	setp.lt.u32 	%p3, %r10, 4;
	mov.f32 	%f265, 0f00000000;
	mov.b32 	%r48, 0;
	@%p3 bra 	$L__BB0_5;
	and.b32  	%r48, %r10, 2147483644;
	neg.s32 	%r46, %r48;
	add.s64 	%rd34, %rd3, 8;
	add.s64 	%rd33, %rd2, 8;
	add.s64 	%rd32, %rd1, 8;
	mov.f32 	%f265, 0f00000000;
$L__BB0_4:
	.pragma "nounroll";
	ld.global.f32 	%f17, [%rd34+-8];
	sub.f32 	%f18, %f2, %f17;
	ld.global.f32 	%f19, [%rd33+-8];
	sub.f32 	%f20, %f3, %f19;
	mul.f32 	%f21, %f20, %f20;
	fma.rn.f32 	%f22, %f18, %f18, %f21;
	sqrt.rn.f32 	%f23, %f22;
	add.f32 	%f24, %f23, 0f358637BD;
	setp.lt.f32 	%p4, %f24, 0f00800000;
	mul.f32 	%f25, %f24, 0f4B000000;
	selp.f32 	%f26, %f25, %f24, %p4;
	selp.f32 	%f27, 0fC1B80000, 0f00000000, %p4;
	mov.b32 	%r17, %f26;
	add.s32 	%r18, %r17, -1059760811;
	and.b32  	%r19, %r18, -8388608;
	sub.s32 	%r20, %r17, %r19;
	mov.b32 	%f28, %r20;
	cvt.rn.f32.s32 	%f29, %r19;
	fma.rn.f32 	%f30, %f29, 0f34000000, %f27;
	add.f32 	%f31, %f28, 0fBF800000;
	fma.rn.f32 	%f32, %f31, 0fBE055027, 0f3E1039F6;
	fma.rn.f32 	%f33, %f32, %f31, 0fBDF8CDCC;
	fma.rn.f32 	%f34, %f33, %f31, 0f3E0F2955;
	fma.rn.f32 	%f35, %f34, %f31, 0fBE2AD8B9;
	fma.rn.f32 	%f36, %f35, %f31, 0f3E4CED0B;
	fma.rn.f32 	%f37, %f36, %f31, 0fBE7FFF22;
	fma.rn.f32 	%f38, %f37, %f31, 0f3EAAAA78;
	fma.rn.f32 	%f39, %f38, %f31, 0fBF000000;
	mul.f32 	%f40, %f31, %f39;
	fma.rn.f32 	%f41, %f40, %f31, %f31;
	fma.rn.f32 	%f42, %f30, 0f3F317218, %f41;
	setp.gt.u32 	%p5, %r17, 2139095039;
	fma.rn.f32 	%f43, %f26, 0f7F800000, 0f7F800000;
	selp.f32 	%f44, %f43, %f42, %p5;
	setp.eq.f32 	%p6, %f26, 0f00000000;
	mul.f32 	%f45, %f44, 0f3EDE5BD9;
	mul.f32 	%f46, %f45, 0f41200000;
	selp.f32 	%f47, 0fFF800000, %f46, %p6;
	add.f32 	%f48, %f1, %f47;
	ld.global.f32 	%f49, [%rd32+-8];
	sub.f32 	%f50, %f48, %f49;
	fma.rn.f32 	%f51, %f50, %f50, %f265;
	ld.global.f32 	%f52, [%rd34+-4];
	sub.f32 	%f53, %f2, %f52;
	ld.global.f32 	%f54, [%rd33+-4];
	sub.f32 	%f55, %f3, %f54;
	mul.f32 	%f56, %f55, %f55;
	fma.rn.f32 	%f57, %f53, %f53, %f56;
	sqrt.rn.f32 	%f58, %f57;
	add.f32 	%f59, %f58, 0f358637BD;
	setp.lt.f32 	%p7, %f59, 0f00800000;
	mul.f32 	%f60, %f59, 0f4B000000;
	selp.f32 	%f61, %f60, %f59, %p7;
	selp.f32 	%f62, 0fC1B80000, 0f00000000, %p7;
	mov.b32 	%r21, %f61;
	add.s32 	%r22, %r21, -1059760811;
	and.b32  	%r23, %r22, -8388608;
	sub.s32 	%r24, %r21, %r23;
	mov.b32 	%f63, %r24;
	cvt.rn.f32.s32 	%f64, %r23;
	fma.rn.f32 	%f65, %f64, 0f34000000, %f62;
	add.f32 	%f66, %f63, 0fBF800000;
	fma.rn.f32 	%f67, %f66, 0fBE055027, 0f3E1039F6;
	fma.rn.f32 	%f68, %f67, %f66, 0fBDF8CDCC;
	fma.rn.f32 	%f69, %f68, %f66, 0f3E0F2955;
	fma.rn.f32 	%f70, %f69, %f66, 0fBE2AD8B9;
	fma.rn.f32 	%f71, %f70, %f66, 0f3E4CED0B;
	fma.rn.f32 	%f72, %f71, %f66, 0fBE7FFF22;
	fma.rn.f32 	%f73, %f72, %f66, 0f3EAAAA78;
	fma.rn.f32 	%f74, %f73, %f66, 0fBF000000;
	mul.f32 	%f75, %f66, %f74;
	fma.rn.f32 	%f76, %f75, %f66, %f66;
	fma.rn.f32 	%f77, %f65, 0f3F317218, %f76;
	setp.gt.u32 	%p8, %r21, 2139095039;
	fma.rn.f32 	%f78, %f61, 0f7F800000, 0f7F800000;
	selp.f32 	%f79, %f78, %f77, %p8;
	setp.eq.f32 	%p9, %f61, 0f00000000;
	mul.f32 	%f80, %f79, 0f3EDE5BD9;
	mul.f32 	%f81, %f80, 0f41200000;
	selp.f32 	%f82, 0fFF800000, %f81, %p9;
	add.f32 	%f83, %f1, %f82;
	ld.global.f32 	%f84, [%rd32+-4];
	sub.f32 	%f85, %f83, %f84;
	fma.rn.f32 	%f86, %f85, %f85, %f51;
	ld.global.f32 	%f87, [%rd34];
	sub.f32 	%f88, %f2, %f87;
	ld.global.f32 	%f89, [%rd33];
	sub.f32 	%f90, %f3, %f89;
	mul.f32 	%f91, %f90, %f90;
	fma.rn.f32 	%f92, %f88, %f88, %f91;
	sqrt.rn.f32 	%f93, %f92;
	add.f32 	%f94, %f93, 0f358637BD;
	setp.lt.f32 	%p10, %f94, 0f00800000;
	mul.f32 	%f95, %f94, 0f4B000000;
	selp.f32 	%f96, %f95, %f94, %p10;
	selp.f32 	%f97, 0fC1B80000, 0f00000000, %p10;
	mov.b32 	%r25, %f96;
	add.s32 	%r26, %r25, -1059760811;
	and.b32  	%r27, %r26, -8388608;
	sub.s32 	%r28, %r25, %r27;
	mov.b32 	%f98, %r28;
	cvt.rn.f32.s32 	%f99, %r27;
	fma.rn.f32 	%f100, %f99, 0f34000000, %f97;
	add.f32 	%f101, %f98, 0fBF800000;
	fma.rn.f32 	%f102, %f101, 0fBE055027, 0f3E1039F6;
	fma.rn.f32 	%f103, %f102, %f101, 0fBDF8CDCC;
	fma.rn.f32 	%f104, %f103, %f101, 0f3E0F2955;
	fma.rn.f32 	%f105, %f104, %f101, 0fBE2AD8B9;
	fma.rn.f32 	%f106, %f105, %f101, 0f3E4CED0B;
	fma.rn.f32 	%f107, %f106, %f101, 0fBE7FFF22;
	fma.rn.f32 	%f108, %f107, %f101, 0f3EAAAA78;
	fma.rn.f32 	%f109, %f108, %f101, 0fBF000000;
	mul.f32 	%f110, %f101, %f109;
	fma.rn.f32 	%f111, %f110, %f101, %f101;
	fma.rn.f32 	%f112, %f100, 0f3F317218, %f111;
	setp.gt.u32 	%p11, %r25, 2139095039;
	fma.rn.f32 	%f113, %f96, 0f7F800000, 0f7F800000;
	selp.f32 	%f114, %f113, %f112, %p11;
	setp.eq.f32 	%p12, %f96, 0f00000000;
	mul.f32 	%f115, %f114, 0f3EDE5BD9;
	mul.f32 	%f116, %f115, 0f41200000;
	selp.f32 	%f117, 0fFF800000, %f116, %p12;
	add.f32 	%f118, %f1, %f117;
	ld.global.f32 	%f119, [%rd32];
	sub.f32 	%f120, %f118, %f119;
	fma.rn.f32 	%f121, %f120, %f120, %f86;
	ld.global.f32 	%f122, [%rd34+4];
	sub.f32 	%f123, %f2, %f122;
	ld.global.f32 	%f124, [%rd33+4];
	sub.f32 	%f125, %f3, %f124;
	mul.f32 	%f126, %f125, %f125;
	fma.rn.f32 	%f127, %f123, %f123, %f126;
	sqrt.rn.f32 	%f128, %f127;
	add.f32 	%f129, %f128, 0f358637BD;
	setp.lt.f32 	%p13, %f129, 0f00800000;
	mul.f32 	%f130, %f129, 0f4B000000;
	selp.f32 	%f131, %f130, %f129, %p13;
	selp.f32 	%f132, 0fC1B80000, 0f00000000, %p13;
	mov.b32 	%r29, %f131;
	add.s32 	%r30, %r29, -1059760811;
	and.b32  	%r31, %r30, -8388608;
	sub.s32 	%r32, %r29, %r31;
	mov.b32 	%f133, %r32;
	cvt.rn.f32.s32 	%f134, %r31;
	fma.rn.f32 	%f135, %f134, 0f34000000, %f132;
	add.f32 	%f136, %f133, 0fBF800000;
	fma.rn.f32 	%f137, %f136, 0fBE055027, 0f3E1039F6;
	fma.rn.f32 	%f138, %f137, %f136, 0fBDF8CDCC;
	fma.rn.f32 	%f139, %f138, %f136, 0f3E0F2955;
	fma.rn.f32 	%f140, %f139, %f136, 0fBE2AD8B9;
	fma.rn.f32 	%f141, %f140, %f136, 0f3E4CED0B;
	fma.rn.f32 	%f142, %f141, %f136, 0fBE7FFF22;
	fma.rn.f32 	%f143, %f142, %f136, 0f3EAAAA78;
	fma.rn.f32 	%f144, %f143, %f136, 0fBF000000;
	mul.f32 	%f145, %f136, %f144;
	fma.rn.f32 	%f146, %f145, %f136, %f136;
	fma.rn.f32 	%f147, %f135, 0f3F317218, %f146;
	setp.gt.u32 	%p14, %r29, 2139095039;
	fma.rn.f32 	%f148, %f131, 0f7F800000, 0f7F800000;
	selp.f32 	%f149, %f148, %f147, %p14;
	setp.eq.f32 	%p15, %f131, 0f00000000;
	mul.f32 	%f150, %f149, 0f3EDE5BD9;
	mul.f32 	%f151, %f150, 0f41200000;
	selp.f32 	%f152, 0fFF800000, %f151, %p15;
	add.f32 	%f153, %f1, %f152;
	ld.global.f32 	%f154, [%rd32+4];
	sub.f32 	%f155, %f153, %f154;
	fma.rn.f32 	%f265, %f155, %f155, %f121;
	add.s32 	%r46, %r46, 4;
	add.s64 	%rd34, %rd34, 16;
	add.s64 	%rd33, %rd33, 16;
	add.s64 	%rd32, %rd32, 16;
	setp.ne.s32 	%p16, %r46, 0;
	@%p16 bra 	$L__BB0_4;
$L__BB0_5:
	setp.eq.s32 	%p17, %r2, 0;
	@%p17 bra 	$L__BB0_10;
	setp.eq.s32 	%p18, %r2, 1;
	@%p18 bra 	$L__BB0_8;
	mul.wide.u32 	%rd21, %r48, 4;
	add.s64 	%rd22, %rd3, %rd21;
	ld.global.f32 	%f157, [%rd22];
	sub.f32 	%f158, %f2, %f157;
	add.s64 	%rd23, %rd2, %rd21;
	ld.global.f32 	%f159, [%rd23];
	sub.f32 	%f160, %f3, %f159;
	mul.f32 	%f161, %f160, %f160;
	fma.rn.f32 	%f162, %f158, %f158, %f161;
	sqrt.rn.f32 	%f163, %f162;
	add.f32 	%f164, %f163, 0f358637BD;
	setp.lt.f32 	%p19, %f164, 0f00800000;
	mul.f32 	%f165, %f164, 0f4B000000;
	selp.f32 	%f166, %f165, %f164, %p19;
	selp.f32 	%f167, 0fC1B80000, 0f00000000, %p19;
	mov.b32 	%r33, %f166;
	add.s32 	%r34, %r33, -1059760811;
	and.b32  	%r35, %r34, -8388608;
	sub.s32 	%r36, %r33, %r35;
	mov.b32 	%f168, %r36;
	cvt.rn.f32.s32 	%f169, %r35;
	fma.rn.f32 	%f170, %f169, 0f34000000, %f167;
	add.f32 	%f171, %f168, 0fBF800000;
	fma.rn.f32 	%f172, %f171, 0fBE055027, 0f3E1039F6;
	fma.rn.f32 	%f173, %f172, %f171, 0fBDF8CDCC;
	fma.rn.f32 	%f174, %f173, %f171, 0f3E0F2955;
	fma.rn.f32 	%f175, %f174, %f171, 0fBE2AD8B9;
	fma.rn.f32 	%f176, %f175, %f171, 0f3E4CED0B;
	fma.rn.f32 	%f177, %f176, %f171, 0fBE7FFF22;
	fma.rn.f32 	%f178, %f177, %f171, 0f3EAAAA78;
	fma.rn.f32 	%f179, %f178, %f171, 0fBF000000;
	mul.f32 	%f180, %f171, %f179;
	fma.rn.f32 	%f181, %f180, %f171, %f171;
	fma.rn.f32 	%f182, %f170, 0f3F317218, %f181;
	setp.gt.u32 	%p20, %r33, 2139095039;
	fma.rn.f32 	%f183, %f166, 0f7F800000, 0f7F800000;
	selp.f32 	%f184, %f183, %f182, %p20;
	setp.eq.f32 	%p21, %f166, 0f00000000;
	mul.f32 	%f185, %f184, 0f3EDE5BD9;
	mul.f32 	%f186, %f185, 0f41200000;
	selp.f32 	%f187, 0fFF800000, %f186, %p21;
	add.f32 	%f188, %f1, %f187;
	add.s64 	%rd24, %rd1, %rd21;
	ld.global.f32 	%f189, [%rd24];
	sub.f32 	%f190, %f188, %f189;
	fma.rn.f32 	%f191, %f190, %f190, %f265;
	ld.global.f32 	%f192, [%rd22+4];
	sub.f32 	%f193, %f2, %f192;
	ld.global.f32 	%f194, [%rd23+4];
	sub.f32 	%f195, %f3, %f194;
	mul.f32 	%f196, %f195, %f195;
	fma.rn.f32 	%f197, %f193, %f193, %f196;
	sqrt.rn.f32 	%f198, %f197;
	add.f32 	%f199, %f198, 0f358637BD;
	setp.lt.f32 	%p22, %f199, 0f00800000;
	mul.f32 	%f200, %f199, 0f4B000000;
	selp.f32 	%f201, %f200, %f199, %p22;
	selp.f32 	%f202, 0fC1B80000, 0f00000000, %p22;
	mov.b32 	%r37, %f201;
	add.s32 	%r38, %r37, -1059760811;
	and.b32  	%r39, %r38, -8388608;
	sub.s32 	%r40, %r37, %r39;
	mov.b32 	%f203, %r40;
	cvt.rn.f32.s32 	%f204, %r39;
	fma.rn.f32 	%f205, %f204, 0f34000000, %f202;
	add.f32 	%f206, %f203, 0fBF800000;
	fma.rn.f32 	%f207, %f206, 0fBE055027, 0f3E1039F6;
	fma.rn.f32 	%f208, %f207, %f206, 0fBDF8CDCC;
	fma.rn.f32 	%f209, %f208, %f206, 0f3E0F2955;
	fma.rn.f32 	%f210, %f209, %f206, 0fBE2AD8B9;
	fma.rn.f32 	%f211, %f210, %f206, 0f3E4CED0B;
	fma.rn.f32 	%f212, %f211, %f206, 0fBE7FFF22;
	fma.rn.f32 	%f213, %f212, %f206, 0f3EAAAA78;
	fma.rn.f32 	%f214, %f213, %f206, 0fBF000000;
	mul.f32 	%f215, %f206, %f214;
	fma.rn.f32 	%f216, %f215, %f206, %f206;
	fma.rn.f32 	%f217, %f205, 0f3F317218, %f216;
	setp.gt.u32 	%p23, %r37, 2139095039;
	fma.rn.f32 	%f218, %f201, 0f7F800000, 0f7F800000;
	selp.f32 	%f219, %f218, %f217, %p23;
	setp.eq.f32 	%p24, %f201, 0f00000000;
	mul.f32 	%f220, %f219, 0f3EDE5BD9;
	mul.f32 	%f221, %f220, 0f41200000;
	selp.f32 	%f222, 0fFF800000, %f221, %p24;
	add.f32 	%f223, %f1, %f222;
	ld.global.f32 	%f224, [%rd24+4];
	sub.f32 	%f225, %f223, %f224;
	fma.rn.f32 	%f265, %f225, %f225, %f191;
	add.s32 	%r48, %r48, 2;
$L__BB0_8:
	and.b32  	%r41, %r10, 1;
	setp.eq.b32 	%p25, %r41, 1;
	not.pred 	%p26, %p25;
	@%p26 bra 	$L__BB0_10;
	mul.wide.u32 	%rd25, %r48, 4;
	add.s64 	%rd26, %rd3, %rd25;
	ld.global.f32 	%f226, [%rd26];
	sub.f32 	%f227, %f2, %f226;
	add.s64 	%rd27, %rd2, %rd25;
	ld.global.f32 	%f228, [%rd27];
	sub.f32 	%f229, %f3, %f228;
	mul.f32 	%f230, %f229, %f229;
	fma.rn.f32 	%f231, %f227, %f227, %f230;
	sqrt.rn.f32 	%f232, %f231;
	add.f32 	%f233, %f232, 0f358637BD;
	setp.lt.f32 	%p27, %f233, 0f00800000;
	mul.f32 	%f234, %f233, 0f4B000000;
	selp.f32 	%f235, %f234, %f233, %p27;
	selp.f32 	%f236, 0fC1B80000, 0f00000000, %p27;
	mov.b32 	%r42, %f235;
	add.s32 	%r43, %r42, -1059760811;
	and.b32  	%r44, %r43, -8388608;
	sub.s32 	%r45, %r42, %r44;
	mov.b32 	%f237, %r45;
	cvt.rn.f32.s32 	%f238, %r44;
	fma.rn.f32 	%f239, %f238, 0f34000000, %f236;
	add.f32 	%f240, %f237, 0fBF800000;
	fma.rn.f32 	%f241, %f240, 0fBE055027, 0f3E1039F6;
	fma.rn.f32 	%f242, %f241, %f240, 0fBDF8CDCC;
	fma.rn.f32 	%f243, %f242, %f240, 0f3E0F2955;
	fma.rn.f32 	%f244, %f243, %f240, 0fBE2AD8B9;
	fma.rn.f32 	%f245, %f244, %f240, 0f3E4CED0B;
	fma.rn.f32 	%f246, %f245, %f240, 0fBE7FFF22;
	fma.rn.f32 	%f247, %f246, %f240, 0f3EAAAA78;
	fma.rn.f32 	%f248, %f247, %f240, 0fBF000000;
	mul.f32 	%f249, %f240, %f248;
	fma.rn.f32 	%f250, %f249, %f240, %f240;
	fma.rn.f32 	%f251, %f239, 0f3F317218, %f250;
	setp.gt.u32 	%p28, %r42, 2139095039;
	fma.rn.f32 	%f252, %f235, 0f7F800000, 0f7F800000;
	selp.f32 	%f253, %f252, %f251, %p28;
	setp.eq.f32 	%p29, %f235, 0f00000000;
	mul.f32 	%f254, %f253, 0f3EDE5BD9;
	mul.f32 	%f255, %f254, 0f41200000;
	selp.f32 	%f256, 0fFF800000, %f255, %p29;
	add.f32 	%f257, %f1, %f256;
	add.s64 	%rd28, %rd1, %rd25;
	ld.global.f32 	%f258, [%rd28];
	sub.f32 	%f259, %f257, %f258;
	fma.rn.f32 	%f265, %f259, %f259, %f265;
$L__BB0_10:
	cvta.to.global.u64 	%rd29, %rd14;
	mul.wide.s32 	%rd30, %r1, 4;
	add.s64 	%rd31, %rd29, %rd30;
	st.global.f32 	[%rd31], %f265;
$L__BB0_11:
	ret;

}
	// .globl	_Z16tournamentSelectPfS_S_P17curandStateXORWOWii
.visible .entry _Z16tournamentSelectPfS_S_P17curandStateXORWOWii(
	.param .u64 .ptr .align 1 _Z16tournamentSelectPfS_S_P17curandStateXORWOWii_param_0,
	.param .u64 .ptr .align 1 _Z16tournamentSelectPfS_S_P17curandStateXORWOWii_param_1,
	.param .u64 .ptr .align 1 _Z16tournamentSelectPfS_S_P17curandStateXORWOWii_param_2,
	.param .u64 .ptr .align 1 _Z16tournamentSelectPfS_S_P17curandStateXORWOWii_param_3,
	.param .u32 _Z16tournamentSelectPfS_S_P17curandStateXORWOWii_param_4,
	.param .u32 _Z16tournamentSelectPfS_S_P17curandStateXORWOWii_param_5
)
{
	.reg .pred 	%p<16>;
	.reg .b32 	%r<152>;
	.reg .b32 	%f<24>;
	.reg .b64 	%rd<33>;

	ld.param.u64 	%rd5, [_Z16tournamentSelectPfS_S_P17curandStateXORWOWii_param_0];
	ld.param.u64 	%rd8, [_Z16tournamentSelectPfS_S_P17curandStateXORWOWii_param_1];
	ld.param.u64 	%rd6, [_Z16tournamentSelectPfS_S_P17curandStateXORWOWii_param_2];
	ld.param.u64 	%rd7, [_Z16tournamentSelectPfS_S_P17curandStateXORWOWii_param_3];
	ld.param.u32 	%r50, [_Z16tournamentSelectPfS_S_P17curandStateXORWOWii_param_4];
	ld.param.u32 	%r51, [_Z16tournamentSelectPfS_S_P17curandStateXORWOWii_param_5];
	cvta.to.global.u64 	%rd1, %rd8;
	mov.u32 	%r52, %ctaid.x;
	mov.u32 	%r53, %ntid.x;
	mov.u32 	%r54, %tid.x;
	mad.lo.s32 	%r1, %r52, %r53, %r54;
	setp.ge.s32 	%p1, %r1, %r50;
	@%p1 bra 	$L__BB1_14;
	setp.lt.s32 	%p2, %r51, 1;
	mov.b64 	%rd32, -3;
	@%p2 bra 	$L__BB1_13;
	cvta.to.global.u64 	%rd10, %rd7;
	mul.wide.s32 	%rd11, %r1, 48;
	add.s64 	%rd2, %rd10, %rd11;
	ld.global.v2.u32 	{%r144, %r149}, [%rd2];
	ld.global.v2.u32 	{%r148, %r131}, [%rd2+8];
	ld.global.v2.u32 	{%r130, %r129}, [%rd2+16];
	and.b32  	%r8, %r51, 3;
	setp.lt.u32 	%p3, %r51, 4;
	mov.b32 	%r151, -1;
	mov.f32 	%f23, 0f7149F2CA;
	@%p3 bra 	$L__BB1_6;
	add.s32 	%r128, %r144, 724874;
	and.b32  	%r58, %r51, 2147483644;
	neg.s32 	%r127, %r58;
	mov.b32 	%r151, -1;
	mov.f32 	%f23, 0f7149F2CA;
$L__BB1_4:
	.pragma "nounroll";
	mov.u32 	%r13, %r129;
	shr.u32 	%r59, %r149, 2;
	xor.b32  	%r60, %r59, %r149;
	st.global.v2.u32 	[%rd2+8], {%r131, %r130};
	shl.b32 	%r61, %r13, 4;
	shl.b32 	%r62, %r60, 1;
	xor.b32  	%r63, %r62, %r61;
	xor.b32  	%r64, %r63, %r60;
	xor.b32  	%r19, %r64, %r13;
	st.global.v2.u32 	[%rd2+16], {%r13, %r19};
	add.s32 	%r65, %r128, -362437;
	st.global.v2.u32 	[%rd2], {%r65, %r148};
	add.s32 	%r66, %r65, %r19;
	rem.u32 	%r67, %r66, %r50;
	mul.wide.s32 	%rd12, %r67, 4;
	add.s64 	%rd13, %rd1, %rd12;
	ld.global.f32 	%f9, [%rd13];
	setp.lt.f32 	%p4, %f9, %f23;
	selp.b32 	%r68, %r67, %r151, %p4;
	selp.f32 	%f10, %f9, %f23, %p4;
	shr.u32 	%r69, %r148, 2;
	xor.b32  	%r70, %r69, %r148;
	st.global.v2.u32 	[%rd2+8], {%r130, %r13};
	shl.b32 	%r71, %r19, 4;
	shl.b32 	%r72, %r70, 1;
	xor.b32  	%r73, %r72, %r71;
	xor.b32  	%r74, %r73, %r70;
	xor.b32  	%r20, %r74, %r19;
	st.global.v2.u32 	[%rd2+16], {%r19, %r20};
	add.s32 	%r75, %r128, 724874;
	st.global.v2.u32 	[%rd2], {%r128, %r131};
	add.s32 	%r76, %r128, %r20;
	rem.u32 	%r77, %r76, %r50;
	mul.wide.s32 	%rd14, %r77, 4;
	add.s64 	%rd15, %rd1, %rd14;
	ld.global.f32 	%f11, [%rd15];
	setp.lt.f32 	%p5, %f11, %f10;
	selp.b32 	%r78, %r77, %r68, %p5;
	selp.f32 	%f12, %f11, %f10, %p5;
	shr.u32 	%r79, %r131, 2;
	xor.b32  	%r80, %r79, %r131;
	st.global.v2.u32 	[%rd2+8], {%r13, %r19};
	shl.b32 	%r81, %r20, 4;
	shl.b32 	%r82, %r80, 1;
	xor.b32  	%r83, %r82, %r81;
	xor.b32  	%r84, %r83, %r80;
	xor.b32  	%r21, %r84, %r20;
	st.global.v2.u32 	[%rd2+16], {%r20, %r21};
	add.s32 	%r85, %r128, 362437;
	st.global.v2.u32 	[%rd2], {%r85, %r130};
	add.s32 	%r86, %r85, %r21;
	rem.u32 	%r87, %r86, %r50;
	mul.wide.s32 	%rd16, %r87, 4;
	add.s64 	%rd17, %rd1, %rd16;
	ld.global.f32 	%f13, [%rd17];
	setp.lt.f32 	%p6, %f13, %f12;
	selp.b32 	%r88, %r87, %r78, %p6;
	selp.f32 	%f14, %f13, %f12, %p6;
	shr.u32 	%r89, %r130, 2;
	xor.b32  	%r90, %r89, %r130;
	st.global.v2.u32 	[%rd2+8], {%r19, %r20};
	shl.b32 	%r91, %r21, 4;
	shl.b32 	%r92, %r90, 1;
	xor.b32  	%r93, %r92, %r91;
	xor.b32  	%r94, %r93, %r90;
	xor.b32  	%r129, %r94, %r21;
	st.global.v2.u32 	[%rd2+16], {%r21, %r129};
	st.global.v2.u32 	[%rd2], {%r75, %r13};
	add.s32 	%r95, %r75, %r129;
	rem.u32 	%r96, %r95, %r50;
	mul.wide.s32 	%rd18, %r96, 4;
	add.s64 	%rd19, %rd1, %rd18;
	ld.global.f32 	%f15, [%rd19];
	setp.lt.f32 	%p7, %f15, %f14;
	selp.b32 	%r151, %r96, %r88, %p7;
	selp.f32 	%f23, %f15, %f14, %p7;
	add.s32 	%r128, %r128, 1449748;
	add.s32 	%r127, %r127, 4;
	setp.ne.s32 	%p8, %r127, 0;
	mov.u32 	%r130, %r21;
	mov.u32 	%r131, %r20;
	mov.u32 	%r148, %r19;
	mov.u32 	%r149, %r13;
	@%p8 bra 	$L__BB1_4;
	add.s32 	%r144, %r128, -724874;
	mov.u32 	%r130, %r21;
	mov.u32 	%r131, %r20;
	mov.u32 	%r148, %r19;
	mov.u32 	%r149, %r13;
$L__BB1_6:
	setp.eq.s32 	%p9, %r8, 0;
	@%p9 bra 	$L__BB1_12;
	setp.eq.s32 	%p10, %r8, 1;
	mov.u32 	%r145, %r129;
	mov.u32 	%r146, %r130;
	mov.u32 	%r147, %r131;
	@%p10 bra 	$L__BB1_10;
	shr.u32 	%r98, %r149, 2;
	xor.b32  	%r99, %r98, %r149;
	st.global.v2.u32 	[%rd2+8], {%r131, %r130};
	shl.b32 	%r100, %r129, 4;
	shl.b32 	%r101, %r99, 1;
	xor.b32  	%r102, %r101, %r100;
	xor.b32  	%r103, %r102, %r99;
	xor.b32  	%r146, %r103, %r129;
	st.global.v2.u32 	[%rd2+16], {%r129, %r146};
	add.s32 	%r104, %r144, 362437;
	st.global.v2.u32 	[%rd2], {%r104, %r148};
	add.s32 	%r105, %r146, %r104;
	rem.u32 	%r106, %r105, %r50;
	mul.wide.s32 	%rd20, %r106, 4;
	add.s64 	%rd21, %rd1, %rd20;
	ld.global.f32 	%f16, [%rd21];
	setp.lt.f32 	%p11, %f16, %f23;
	selp.b32 	%r151, %r106, %r151, %p11;
	selp.f32 	%f23, %f16, %f23, %p11;
	shr.u32 	%r107, %r148, 2;
	xor.b32  	%r108, %r107, %r148;
	st.global.v2.u32 	[%rd2+8], {%r130, %r129};
	shl.b32 	%r109, %r146, 4;
	shl.b32 	%r110, %r108, 1;
	xor.b32  	%r111, %r110, %r109;
	xor.b32  	%r112, %r111, %r108;
	xor.b32  	%r145, %r112, %r146;
	st.global.v2.u32 	[%rd2+16], {%r146, %r145};
	add.s32 	%r144, %r144, 724874;
	st.global.v2.u32 	[%rd2], {%r144, %r131};
	add.s32 	%r113, %r145, %r144;
	rem.u32 	%r39, %r113, %r50;
	mul.wide.s32 	%rd22, %r39, 4;
	add.s64 	%rd23, %rd1, %rd22;
	ld.global.f32 	%f5, [%rd23];
	setp.geu.f32 	%p12, %f5, %f23;
	mov.u32 	%r147, %r129;
	mov.u32 	%r148, %r130;
	mov.u32 	%r149, %r131;
	@%p12 bra 	$L__BB1_10;
	mov.u32 	%r151, %r39;
	mov.f32 	%f23, %f5;
$L__BB1_10:
	and.b32  	%r114, %r51, 1;
	setp.eq.b32 	%p13, %r114, 1;
	not.pred 	%p14, %p13;
	@%p14 bra 	$L__BB1_12;
	shr.u32 	%r115, %r149, 2;
	xor.b32  	%r116, %r115, %r149;
	st.global.v2.u32 	[%rd2+8], {%r147, %r146};
	shl.b32 	%r117, %r145, 4;
	shl.b32 	%r118, %r116, 1;
	xor.b32  	%r119, %r118, %r117;
	xor.b32  	%r120, %r119, %r116;
	xor.b32  	%r121, %r120, %r145;
	st.global.v2.u32 	[%rd2+16], {%r145, %r121};
	add.s32 	%r122, %r144, 362437;
	st.global.v2.u32 	[%rd2], {%r122, %r148};
	add.s32 	%r123, %r121, %r122;
	rem.u32 	%r124, %r123, %r50;
	mul.wide.s32 	%rd24, %r124, 4;
	add.s64 	%rd25, %rd1, %rd24;
	ld.global.f32 	%f17, [%rd25];
	setp.lt.f32 	%p15, %f17, %f23;
	selp.b32 	%r151, %r124, %r151, %p15;
$L__BB1_12:
	mul.lo.s32 	%r125, %r151, 3;
	cvt.s64.s32 	%rd32, %r125;
$L__BB1_13:
	cvta.to.global.u64 	%rd26, %rd5;
	shl.b64 	%rd27, %rd32, 2;
	add.s64 	%rd28, %rd26, %rd27;
	ld.global.f32 	%f18, [%rd28];
	mul.lo.s32 	%r126, %r1, 3;
	cvta.to.global.u64 	%rd29, %rd6;
	mul.wide.s32 	%rd30, %r126, 4;
	add.s64 	%rd31, %rd29, %rd30;
	st.global.f32 	[%rd31], %f18;
	ld.global.f32 	%f19, [%rd28+4];
	st.global.f32 	[%rd31+4], %f19;
	ld.global.f32 	%f20, [%rd28+8];
	st.global.f32 	[%rd31+8], %f20;
$L__BB1_14:
	ret;

}
	// .globl	_Z9crossoverPfS_P17curandStateXORWOWi
.visible .entry _Z9crossoverPfS_P17curandStateXORWOWi(
	.param .u64 .ptr .align 1 _Z9crossoverPfS_P17curandStateXORWOWi_param_0,
	.param .u64 .ptr .align 1 _Z9crossoverPfS_P17curandStateXORWOWi_param_1,
	.param .u64 .ptr .align 1 _Z9crossoverPfS_P17curandStateXORWOWi_param_2,
	.param .u32 _Z9crossoverPfS_P17curandStateXORWOWi_param_3
)
{
	.reg .pred 	%p<2>;
	.reg .b32 	%r<44>;
	.reg .b32 	%f<17>;
	.reg .b64 	%rd<15>;

	ld.param.u64 	%rd1, [_Z9crossoverPfS_P17curandStateXORWOWi_param_0];
	ld.param.u64 	%rd2, [_Z9crossoverPfS_P17curandStateXORWOWi_param_1];
	ld.param.u64 	%rd3, [_Z9crossoverPfS_P17curandStateXORWOWi_param_2];
	ld.param.u32 	%r2, [_Z9crossoverPfS_P17curandStateXORWOWi_param_3];
	mov.u32 	%r3, %ctaid.x;
	mov.u32 	%r4, %ntid.x;
	mov.u32 	%r5, %tid.x;
	mad.lo.s32 	%r1, %r3, %r4, %r5;
	setp.ge.s32 	%p1, %r1, %r2;
	@%p1 bra 	$L__BB2_2;
	cvta.to.global.u64 	%rd4, %rd1;
	cvta.to.global.u64 	%rd5, %rd2;
	cvta.to.global.u64 	%rd6, %rd3;
	mul.wide.s32 	%rd7, %r1, 48;
	add.s64 	%rd8, %rd6, %rd7;
	ld.global.v2.u32 	{%r6, %r7}, [%rd8];
	shr.u32 	%r8, %r7, 2;
	xor.b32  	%r9, %r8, %r7;
	ld.global.v2.u32 	{%r10, %r11}, [%rd8+8];
	ld.global.v2.u32 	{%r12, %r13}, [%rd8+16];
	shl.b32 	%r14, %r13, 4;
	shl.b32 	%r15, %r9, 1;
	xor.b32  	%r16, %r15, %r14;
	xor.b32  	%r17, %r16, %r9;
	xor.b32  	%r18, %r17, %r13;
	add.s32 	%r19, %r6, %r18;
	add.s32 	%r20, %r19, 362437;
	rem.u32 	%r21, %r20, %r2;
	shr.u32 	%r22, %r10, 2;
	xor.b32  	%r23, %r22, %r10;
	shl.b32 	%r24, %r18, 4;
	shl.b32 	%r25, %r23, 1;
	xor.b32  	%r26, %r25, %r24;
	xor.b32  	%r27, %r26, %r23;
	xor.b32  	%r28, %r27, %r18;
	add.s32 	%r29, %r6, %r28;
	add.s32 	%r30, %r29, 724874;
	rem.u32 	%r31, %r30, %r2;
	shr.u32 	%r32, %r11, 2;
	xor.b32  	%r33, %r32, %r11;
	st.global.v2.u32 	[%rd8+8], {%r13, %r18};
	shl.b32 	%r34, %r28, 4;
	shl.b32 	%r35, %r33, 1;
	xor.b32  	%r36, %r35, %r34;
	xor.b32  	%r37, %r36, %r33;
	xor.b32  	%r38, %r37, %r28;
	st.global.v2.u32 	[%rd8+16], {%r28, %r38};
	add.s32 	%r39, %r6, 1087311;
	st.global.v2.u32 	[%rd8], {%r39, %r12};
	add.s32 	%r40, %r38, %r39;
	mul.lo.s32 	%r41, %r1, 3;
	cvt.rn.f32.u32 	%f1, %r40;
	fma.rn.f32 	%f2, %f1, 0f2F800000, 0f2F000000;
	mov.f32 	%f3, 0f3F800000;
	sub.f32 	%f4, %f3, %f2;
	mul.lo.s32 	%r42, %r31, 3;
	mul.lo.s32 	%r43, %r21, 3;
	mul.wide.s32 	%rd9, %r43, 4;
	add.s64 	%rd10, %rd4, %rd9;
	ld.global.f32 	%f5, [%rd10];
	mul.wide.s32 	%rd11, %r42, 4;
	add.s64 	%rd12, %rd4, %rd11;
	ld.global.f32 	%f6, [%rd12];
	mul.f32 	%f7, %f4, %f6;
	fma.rn.f32 	%f8, %f2, %f5, %f7;
	mul.wide.s32 	%rd13, %r41, 4;
	add.s64 	%rd14, %rd5, %rd13;
	st.global.f32 	[%rd14], %f8;
	ld.global.f32 	%f9, [%rd10+4];
	ld.global.f32 	%f10, [%rd12+4];
	mul.f32 	%f11, %f4, %f10;
	fma.rn.f32 	%f12, %f2, %f9, %f11;
	st.global.f32 	[%rd14+4], %f12;
	ld.global.f32 	%f13, [%rd10+8];
	ld.global.f32 	%f14, [%rd12+8];
	mul.f32 	%f15, %f4, %f14;
	fma.rn.f32 	%f16, %f2, %f13, %f15;
	st.global.f32 	[%rd14+8], %f16;
$L__BB2_2:
	ret;

}


// ===== COMPILED SASS (sm_100) =====

	.target	sm_100

	.elftype	@"ET_EXEC"


//--------------------- .note.nv.tkinfo           --------------------------
	.section	.note.nv.tkinfo,"",@"SHT_NOTE"
	.sectionflags	@"SHF_NOTE_NV_TKINFO"
	.tkinfo
        /*0018*/ 	.word	0x00000002
        /*0030*/ 	.string	""
        /*0030*/ 	.string	"ptxas"
        /*0030*/ 	.string	"Cuda compilation tools, release 13.0, V13.0.88"
        /*0030*/ 	.string	"Build cuda_13.0.r13.0/compiler.36424714_0"
        /*0030*/ 	.string	"-arch sm_100 -m 64 "



//--------------------- .note.nv.cuinfo           --------------------------
	.section	.note.nv.cuinfo,"",@"SHT_NOTE"
	.sectionflags	@"SHF_NOTE_NV_CUINFO"
        /*0018*/ 	.short	0x0002
        /*001a*/ 	.short	0x0064
        /*001c*/ 	.short	0x0082
	.zero		2


//--------------------- .nv.info                  --------------------------
	.section	.nv.info,"",@"SHT_CUDA_INFO"
	.align	4


	//----- nvinfo : EIATTR_REGCOUNT
	.align		4
        /*0000*/ 	.byte	0x04, 0x2f
        /*0002*/ 	.short	(.L_10 - .L_9)
	.align		4
.L_9:
        /*0004*/ 	.word	index@(_Z11fitnessfuncPfS_S_S_S_ii)
        /*0008*/ 	.word	0x00000017


	//----- nvinfo : EIATTR_FRAME_SIZE
	.align		4
.L_10:
        /*000c*/ 	.byte	0x04, 0x11
        /*000e*/ 	.short	(.L_12 - .L_11)
	.align		4
.L_11:
        /*0010*/ 	.word	index@($__internal_0_$__cuda_sm20_sqrt_rn_f32_slowpath)
        /*0014*/ 	.word	0x00000000


	//----- nvinfo : EIATTR_FRAME_SIZE
	.align		4
.L_12:
        /*0018*/ 	.byte	0x04, 0x11
        /*001a*/ 	.short	(.L_14 - .L_13)
	.align		4
.L_13:
        /*001c*/ 	.word	index@(_Z11fitnessfuncPfS_S_S_S_ii)
        /*0020*/ 	.word	0x00000000


	//----- nvinfo : EIATTR_REGCOUNT
	.align		4
.L_14:
        /*0024*/ 	.byte	0x04, 0x2f
        /*0026*/ 	.short	(.L_16 - .L_15)
	.align		4
.L_15:
        /*0028*/ 	.word	index@(_Z16tournamentSelectPfS_S_P17curandStateXORWOWii)
        /*002c*/ 	.word	0x00000020


	//----- nvinfo : EIATTR_FRAME_SIZE
	.align		4
.L_16:
        /*0030*/ 	.byte	0x04, 0x11
        /*0032*/ 	.short	(.L_18 - .L_17)
	.align		4
.L_17:
        /*0034*/ 	.word	index@(_Z16tournamentSelectPfS_S_P17curandStateXORWOWii)
        /*0038*/ 	.word	0x00000000


	//----- nvinfo : EIATTR_REGCOUNT
	.align		4
.L_18:
        /*003c*/ 	.byte	0x04, 0x2f
        /*003e*/ 	.short	(.L_20 - .L_19)
	.align		4
.L_19:
        /*0040*/ 	.word	index@(_Z9crossoverPfS_P17curandStateXORWOWi)
        /*0044*/ 	.word	0x00000018


	//----- nvinfo : EIATTR_FRAME_SIZE
	.align		4
.L_20:
        /*0048*/ 	.byte	0x04, 0x11
        /*004a*/ 	.short	(.L_22 - .L_21)
	.align		4
.L_21:
        /*004c*/ 	.word	index@(_Z9crossoverPfS_P17curandStateXORWOWi)
        /*0050*/ 	.word	0x00000000


	//----- nvinfo : EIATTR_MIN_STACK_SIZE
	.align		4
.L_22:
        /*0054*/ 	.byte	0x04, 0x12
        /*0056*/ 	.short	(.L_24 - .L_23)
	.align		4
.L_23:
        /*0058*/ 	.word	index@(_Z9crossoverPfS_P17curandStateXORWOWi)
        /*005c*/ 	.word	0x00000000


	//----- nvinfo : EIATTR_MIN_STACK_SIZE
	.align		4
.L_24:
        /*0060*/ 	.byte	0x04, 0x12
        /*0062*/ 	.short	(.L_26 - .L_25)
	.align		4
.L_25:
        /*0064*/ 	.word	index@(_Z16tournamentSelectPfS_S_P17curandStateXORWOWii)
        /*0068*/ 	.word	0x00000000


	//----- nvinfo : EIATTR_MIN_STACK_SIZE
	.align		4
.L_26:
        /*006c*/ 	.byte	0x04, 0x12
        /*006e*/ 	.short	(.L_28 - .L_27)
	.align		4
.L_27:
        /*0070*/ 	.word	index@(_Z11fitnessfuncPfS_S_S_S_ii)
        /*0074*/ 	.word	0x00000000
.L_28:


//--------------------- .nv.compat                --------------------------
	.section	.nv.compat,"",@"SHT_CUDA_COMPAT_INFO"
	.align	4
        /*0000*/ 	.byte	0x02, 0x09, 0x00, 0x00, 0x02, 0x02, 0x01, 0x00, 0x02, 0x05, 0x05, 0x00, 0x03, 0x07, 0x01, 0x01
        /*0010*/ 	.byte	0x02, 0x03, 0x00, 0x00, 0x02, 0x06, 0x01, 0x00, 0x04, 0x0b, 0x08, 0x00, 0x01, 0x00, 0x00, 0x00
        /*0020*/ 	.byte	0x00, 0x00, 0x00, 0x00


//--------------------- .nv.info._Z9crossoverPfS_P17curandStateXORWOWi --------------------------
	.section	.nv.info._Z9crossoverPfS_P17curandStateXORWOWi,"",@"SHT_CUDA_INFO"
	.sectionflags	@""
	.align	4


	//----- nvinfo : EIATTR_CUDA_API_VERSION
	.align		4
        /*0000*/ 	.byte	0x04, 0x37
        /*0002*/ 	.short	(.L_30 - .L_29)
.L_29:
        /*0004*/ 	.word	0x00000082


	//----- nvinfo : EIATTR_KPARAM_INFO
	.align		4
.L_30:
        /*0008*/ 	.byte	0x04, 0x17
        /*000a*/ 	.short	(.L_32 - .L_31)
.L_31:
        /*000c*/ 	.word	0x00000000
        /*0010*/ 	.short	0x0003
        /*0012*/ 	.short	0x0018
        /*0014*/ 	.byte	0x00, 0xf0, 0x11, 0x00


	//----- nvinfo : EIATTR_KPARAM_INFO
	.align		4
.L_32:
        /*0018*/ 	.byte	0x04, 0x17
        /*001a*/ 	.short	(.L_34 - .L_33)
.L_33:
        /*001c*/ 	.word	0x00000000
        /*0020*/ 	.short	0x0002
        /*0022*/ 	.short	0x0010
        /*0024*/ 	.byte	0x00, 0xf5, 0x21, 0x00


	//----- nvinfo : EIATTR_KPARAM_INFO
	.align		4
.L_34:
        /*0028*/ 	.byte	0x04, 0x17
        /*002a*/ 	.short	(.L_36 - .L_35)
.L_35:
        /*002c*/ 	.word	0x00000000
        /*0030*/ 	.short	0x0001
        /*0032*/ 	.short	0x0008
        /*0034*/ 	.byte	0x00, 0xf5, 0x21, 0x00


	//----- nvinfo : EIATTR_KPARAM_INFO
	.align		4
.L_36:
        /*0038*/ 	.byte	0x04, 0x17
        /*003a*/ 	.short	(.L_38 - .L_37)
.L_37:
        /*003c*/ 	.word	0x00000000
        /*0040*/ 	.short	0x0000
        /*0042*/ 	.short	0x0000
        /*0044*/ 	.byte	0x00, 0xf5, 0x21, 0x00


	//----- nvinfo : EIATTR_SPARSE_MMA_MASK
	.align		4
.L_38:
        /*0048*/ 	.byte	0x03, 0x50
        /*004a*/ 	.short	0x0000


	//----- nvinfo : EIATTR_MAXREG_COUNT
	.align		4
        /*004c*/ 	.byte	0x03, 0x1b
        /*004e*/ 	.short	0x00ff


	//----- nvinfo : EIATTR_MERCURY_ISA_VERSION
	.align		4
        /*0050*/ 	.byte	0x03, 0x5f
        /*0052*/ 	.short	0x0101


	//----- nvinfo : EIATTR_VRC_CTA_INIT_COUNT
	.align		4
        /*0054*/ 	.byte	0x02, 0x4a
	.zero		1
	.zero		1


	//----- nvinfo : EIATTR_EXIT_INSTR_OFFSETS
	.align		4
        /*0058*/ 	.byte	0x04, 0x1c
        /*005a*/ 	.short	(.L_40 - .L_39)


	//   ....[0]....
.L_39:
        /*005c*/ 	.word	0x00000070


	//   ....[1]....
        /*0060*/ 	.word	0x000005e0


	//----- nvinfo : EIATTR_CBANK_PARAM_SIZE
	.align		4
.L_40:
        /*0064*/ 	.byte	0x03, 0x19
        /*0066*/ 	.short	0x001c


	//----- nvinfo : EIATTR_PARAM_CBANK
	.align		4
        /*0068*/ 	.byte	0x04, 0x0a
        /*006a*/ 	.short	(.L_42 - .L_41)
	.align		4
.L_41:
        /*006c*/ 	.word	index@(.nv.constant0._Z9crossoverPfS_P17curandStateXORWOWi)
        /*0070*/ 	.short	0x0380
        /*0072*/ 	.short	0x001c


	//----- nvinfo : EIATTR_SW_WAR
	.align		4
.L_42:
        /*0074*/ 	.byte	0x04, 0x36
        /*0076*/ 	.short	(.L_44 - .L_43)
.L_43:
        /*0078*/ 	.word	0x00000008
.L_44:


//--------------------- .nv.info._Z16tournamentSelectPfS_S_P17curandStateXORWOWii --------------------------
	.section	.nv.info._Z16tournamentSelectPfS_S_P17curandStateXORWOWii,"",@"SHT_CUDA_INFO"
	.sectionflags	@""
	.align	4


	//----- nvinfo : EIATTR_CUDA_API_VERSION
	.align		4
        /*0000*/ 	.byte	0x04, 0x37
        /*0002*/ 	.short	(.L_46 - .L_45)
.L_45:
        /*0004*/ 	.word	0x00000082


	//----- nvinfo : EIATTR_KPARAM_INFO
	.align		4
.L_46:
        /*0008*/ 	.byte	0x04, 0x17
        /*000a*/ 	.short	(.L_48 - .L_47)
.L_47:
        /*000c*/ 	.word	0x00000000
        /*0010*/ 	.short	0x0005
        /*0012*/ 	.short	0x0024
        /*0014*/ 	.byte	0x00, 0xf0, 0x11, 0x00


	//----- nvinfo : EIATTR_KPARAM_INFO
	.align		4
.L_48:
        /*0018*/ 	.byte	0x04, 0x17
        /*001a*/ 	.short	(.L_50 - .L_49)
.L_49:
        /*001c*/ 	.word	0x00000000
        /*0020*/ 	.short	0x0004
        /*0022*/ 	.short	0x0020
        /*0024*/ 	.byte	0x00, 0xf0, 0x11, 0x00


	//----- nvinfo : EIATTR_KPARAM_INFO
	.align		4
.L_50:
        /*0028*/ 	.byte	0x04, 0x17
        /*002a*/ 	.short	(.L_52 - .L_51)
.L_51:
        /*002c*/ 	.word	0x00000000
        /*0030*/ 	.short	0x0003
        /*0032*/ 	.short	0x0018
        /*0034*/ 	.byte	0x00, 0xf5, 0x21, 0x00


	//----- nvinfo : EIATTR_KPARAM_INFO
	.align		4
.L_52:
        /*0038*/ 	.byte	0x04, 0x17
        /*003a*/ 	.short	(.L_54 - .L_53)
.L_53:
        /*003c*/ 	.word	0x00000000
        /*0040*/ 	.short	0x0002
        /*0042*/ 	.short	0x0010
        /*0044*/ 	.byte	0x00, 0xf5, 0x21, 0x00


	//----- nvinfo : EIATTR_KPARAM_INFO
	.align		4
.L_54:
        /*0048*/ 	.byte	0x04, 0x17
        /*004a*/ 	.short	(.L_56 - .L_55)
.L_55:
        /*004c*/ 	.word	0x00000000
        /*0050*/ 	.short	0x0001
        /*0052*/ 	.short	0x0008
        /*0054*/ 	.byte	0x00, 0xf5, 0x21, 0x00


	//----- nvinfo : EIATTR_KPARAM_INFO
	.align		4
.L_56:
        /*0058*/ 	.byte	0x04, 0x17
        /*005a*/ 	.short	(.L_58 - .L_57)
.L_57:
        /*005c*/ 	.word	0x00000000
        /*0060*/ 	.short	0x0000
        /*0062*/ 	.short	0x0000
        /*0064*/ 	.byte	0x00, 0xf5, 0x21, 0x00


	//----- nvinfo : EIATTR_SPARSE_MMA_MASK
	.align		4
.L_58:
        /*0068*/ 	.byte	0x03, 0x50
        /*006a*/ 	.short	0x0000


	//----- nvinfo : EIATTR_MAXREG_COUNT
	.align		4
        /*006c*/ 	.byte	0x03, 0x1b
        /*006e*/ 	.short	0x00ff


	//----- nvinfo : EIATTR_MERCURY_ISA_VERSION
	.align		4
        /*0070*/ 	.byte	0x03, 0x5f
        /*0072*/ 	.short	0x0101


	//----- nvinfo : EIATTR_VRC_CTA_INIT_COUNT
	.align		4
        /*0074*/ 	.byte	0x02, 0x4a
	.zero		1
	.zero		1


	//----- nvinfo : EIATTR_EXIT_INSTR_OFFSETS
	.align		4
        /*0078*/ 	.byte	0x04, 0x1c
        /*007a*/ 	.short	(.L_60 - .L_59)


	//   ....[0]....
.L_59:
        /*007c*/ 	.word	0x00000070


	//   ....[1]....
        /*0080*/ 	.word	0x000011d0


	//----- nvinfo : EIATTR_CBANK_PARAM_SIZE
	.align		4
.L_60:
        /*0084*/ 	.byte	0x03, 0x19
        /*0086*/ 	.short	0x0028


	//----- nvinfo : EIATTR_PARAM_CBANK
	.align		4
        /*0088*/ 	.byte	0x04, 0x0a
        /*008a*/ 	.short	(.L_62 - .L_61)
	.align		4
.L_61:
        /*008c*/ 	.word	index@(.nv.constant0._Z16tournamentSelectPfS_S_P17curandStateXORWOWii)
        /*0090*/ 	.short	0x0380
        /*0092*/ 	.short	0x0028


	//----- nvinfo : EIATTR_SW_WAR
	.align		4
.L_62:
        /*0094*/ 	.byte	0x04, 0x36
        /*0096*/ 	.short	(.L_64 - .L_63)
.L_63:
        /*0098*/ 	.word	0x00000008
.L_64:


//--------------------- .nv.info._Z11fitnessfuncPfS_S_S_S_ii --------------------------
	.section	.nv.info._Z11fitnessfuncPfS_S_S_S_ii,"",@"SHT_CUDA_INFO"
	.sectionflags	@""
	.align	4


	//----- nvinfo : EIATTR_CUDA_API_VERSION
	.align		4
        /*0000*/ 	.byte	0x04, 0x37
        /*0002*/ 	.short	(.L_66 - .L_65)
.L_65:
        /*0004*/ 	.word	0x00000082


	//----- nvinfo : EIATTR_KPARAM_INFO
	.align		4
.L_66:
        /*0008*/ 	.byte	0x04, 0x17
        /*000a*/ 	.short	(.L_68 - .L_67)
.L_67:
        /*000c*/ 	.word	0x00000000
        /*0010*/ 	.short	0x0006
        /*0012*/ 	.short	0x002c
        /*0014*/ 	.byte	0x00, 0xf0, 0x11, 0x00


	//----- nvinfo : EIATTR_KPARAM_INFO
	.align		4
.L_68:
        /*0018*/ 	.byte	0x04, 0x17
        /*001a*/ 	.short	(.L_70 - .L_69)
.L_69:
        /*001c*/ 	.word	0x00000000
        /*0020*/ 	.short	0x0005
        /*0022*/ 	.short	0x0028
        /*0024*/ 	.byte	0x00, 0xf0, 0x11, 0x00


	//----- nvinfo : EIATTR_KPARAM_INFO
	.align		4
.L_70:
        /*0028*/ 	.byte	0x04, 0x17
        /*002a*/ 	.short	(.L_72 - .L_71)
.L_71:
        /*002c*/ 	.word	0x00000000
        /*0030*/ 	.short	0x0004
        /*0032*/ 	.short	0x0020
        /*0034*/ 	.byte	0x00, 0xf5, 0x21, 0x00


	//----- nvinfo : EIATTR_KPARAM_INFO
	.align		4
.L_72:
        /*0038*/ 	.byte	0x04, 0x17
        /*003a*/ 	.short	(.L_74 - .L_73)
.L_73:
        /*003c*/ 	.word	0x00000000
        /*0040*/ 	.short	0x0003
        /*0042*/ 	.short	0x0018
        /*0044*/ 	.byte	0x00, 0xf5, 0x21, 0x00


	//----- nvinfo : EIATTR_KPARAM_INFO
	.align		4
.L_74:
        /*0048*/ 	.byte	0x04, 0x17
        /*004a*/ 	.short	(.L_76 - .L_75)
.L_75:
        /*004c*/ 	.word	0x00000000
        /*0050*/ 	.short	0x0002
        /*0052*/ 	.short	0x0010
        /*0054*/ 	.byte	0x00, 0xf5, 0x21, 0x00


	//----- nvinfo : EIATTR_KPARAM_INFO
	.align		4
.L_76:
        /*0058*/ 	.byte	0x04, 0x17
        /*005a*/ 	.short	(.L_78 - .L_77)
.L_77:
        /*005c*/ 	.word	0x00000000
        /*0060*/ 	.short	0x0001
        /*0062*/ 	.short	0x0008
        /*0064*/ 	.byte	0x00, 0xf5, 0x21, 0x00


	//----- nvinfo : EIATTR_KPARAM_INFO
	.align		4
.L_78:
        /*0068*/ 	.byte	0x04, 0x17
        /*006a*/ 	.short	(.L_80 - .L_79)
.L_79:
        /*006c*/ 	.word	0x00000000
        /*0070*/ 	.short	0x0000
        /*0072*/ 	.short	0x0000
        /*0074*/ 	.byte	0x00, 0xf5, 0x21, 0x00


	//----- nvinfo : EIATTR_SPARSE_MMA_MASK
	.align		4
.L_80:
        /*0078*/ 	.byte	0x03, 0x50
        /*007a*/ 	.short	0x0000


	//----- nvinfo : EIATTR_MAXREG_COUNT
	.align		4
        /*007c*/ 	.byte	0x03, 0x1b
        /*007e*/ 	.short	0x00ff


	//----- nvinfo : EIATTR_MERCURY_ISA_VERSION
	.align		4
        /*0080*/ 	.byte	0x03, 0x5f
        /*0082*/ 	.short	0x0101


	//----- nvinfo : EIATTR_VRC_CTA_INIT_COUNT
	.align		4
        /*0084*/ 	.byte	0x02, 0x4a
	.zero		1
	.zero		1


	//----- nvinfo : EIATTR_EXIT_INSTR_OFFSETS
	.align		4
        /*0088*/ 	.byte	0x04, 0x1c
        /*008a*/ 	.short	(.L_82 - .L_81)


	//   ....[0]....
.L_81:
        /*008c*/ 	.word	0x00000070


	//   ....[1]....
        /*0090*/ 	.word	0x00001c40


	//----- nvinfo : EIATTR_CRS_STACK_SIZE
	.align		4
.L_82:
        /*0094*/ 	.byte	0x04, 0x1e
        /*0096*/ 	.short	(.L_84 - .L_83)
.L_83:
        /*0098*/ 	.word	0x00000000


	//----- nvinfo : EIATTR_CBANK_PARAM_SIZE
	.align		4
.L_84:
        /*009c*/ 	.byte	0x03, 0x19
        /*009e*/ 	.short	0x0030


	//----- nvinfo : EIATTR_PARAM_CBANK
	.align		4
        /*00a0*/ 	.byte	0x04, 0x0a
        /*00a2*/ 	.short	(.L_86 - .L_85)
	.align		4
.L_85:
        /*00a4*/ 	.word	index@(.nv.constant0._Z11fitnessfuncPfS_S_S_S_ii)
        /*00a8*/ 	.short	0x0380
        /*00aa*/ 	.short	0x0030


	//----- nvinfo : EIATTR_SW_WAR
	.align		4
.L_86:
        /*00ac*/ 	.byte	0x04, 0x36
        /*00ae*/ 	.short	(.L_88 - .L_87)
.L_87:
        /*00b0*/ 	.word	0x00000008
.L_88:


//--------------------- .nv.callgraph             --------------------------
	.section	.nv.callgraph,"",@"SHT_CUDA_CALLGRAPH"
	.align	4
	.sectionentsize	8
	.align		4
        /*0000*/ 	.word	0x00000000
	.align		4
        /*0004*/ 	.word	0xffffffff
	.align		4
        /*0008*/ 	.word	0x00000000
	.align		4
        /*000c*/ 	.word	0xfffffffe
	.align		4
        /*0010*/ 	.word	0x00000000
	.align		4
        /*0014*/ 	.word	0xfffffffd
	.align		4
        /*0018*/ 	.word	0x00000000
	.align		4
        /*001c*/ 	.word	0xfffffffc


//--------------------- .nv.constant4             --------------------------
	.section	.nv.constant4,"a",@progbits
	.align	8
	.align		8
.nv.constant4:
        /*0000*/ 	.dword	precalc_xorwow_matrix
	.align		8
        /*0008*/ 	.dword	precalc_xorwow_offset_matrix
	.align		8
        /*0010*/ 	.dword	mrg32k3aM1
	.align		8
        /*0018*/ 	.dword	mrg32k3aM2
	.align		8
        /*0020*/ 	.dword	mrg32k3aM1SubSeq
	.align		8
        /*0028*/ 	.dword	mrg32k3aM2SubSeq
	.align		8
        /*0030*/ 	.dword	mrg32k3aM1Seq
	.align		8
        /*0038*/ 	.dword	mrg32k3aM2Seq


//--------------------- .nv.constant3             --------------------------
	.section	.nv.constant3,"a",@progbits
	.align	8
.nv.constant3:
	.type		__cr_lgamma_table,@object
	.size		__cr_lgamma_table,(.L_8 - __cr_lgamma_table)
__cr_lgamma_table:
        /*0000*/ 	.byte	0x00, 0x00, 0x00, 0x00, 0x00, 0x00, 0x00, 0x00, 0x00, 0x00, 0x00, 0x00, 0x00, 0x00, 0x00, 0x00
        /*0010*/ 	.byte	0xef, 0x39, 0xfa, 0xfe, 0x42, 0x2e, 0xe6, 0x3f, 0x02, 0x20, 0x2a, 0xfa, 0x0b, 0xab, 0xfc, 0x3f
        /*0020*/ 	.byte	0xf9, 0x2c, 0x92, 0x7c, 0xa7, 0x6c, 0x09, 0x40, 0xc9, 0x79, 0x44, 0x3c, 0x64, 0x26, 0x13, 0x40
        /*0030*/ 	.byte	0xca, 0x01, 0xcf, 0x3a, 0x27, 0x51, 0x1a, 0x40, 0x30, 0xcc, 0x2d, 0xf3, 0xe1, 0x0c, 0x21, 0x40
        /*0040*/ 	.byte	0x0d, 0xb7, 0xfc, 0x82, 0x8e, 0x35, 0x25, 0x40
.L_8:


//--------------------- .text._Z9crossoverPfS_P17curandStateXORWOWi --------------------------
	.section	.text._Z9crossoverPfS_P17curandStateXORWOWi,"ax",@progbits
	.align	128
        .global         _Z9crossoverPfS_P17curandStateXORWOWi
        .type           _Z9crossoverPfS_P17curandStateXORWOWi,@function
        .size           _Z9crossoverPfS_P17curandStateXORWOWi,(.L_x_36 - _Z9crossoverPfS_P17curandStateXORWOWi)
        .other          _Z9crossoverPfS_P17curandStateXORWOWi,@"STO_CUDA_ENTRY STV_DEFAULT"
_Z9crossoverPfS_P17curandStateXORWOWi:
.text._Z9crossoverPfS_P17curandStateXORWOWi:
[----:B------:R-:W-:Y:S01]  /*0000*/  LDC R1, c[0x0][0x37c] ;  /* 0x0000df00ff017b82 */ /* 0x000fe20000000800 */
[----:B------:R-:W0:Y:S07]  /*0010*/  S2R R3, SR_TID.X ;  /* 0x0000000000037919 */ /* 0x000e2e0000002100 */
[----:B------:R-:W0:Y:S01]  /*0020*/  S2UR UR4, SR_CTAID.X ;  /* 0x00000000000479c3 */ /* 0x000e220000002500 */
[----:B------:R-:W1:Y:S07]  /*0030*/  LDCU UR6, c[0x0][0x398] ;  /* 0x00007300ff0677ac */ /* 0x000e6e0008000800 */
[----:B------:R-:W0:Y:S02]  /*0040*/  LDC R0, c[0x0][0x360] ;  /* 0x0000d800ff007b82 */ /* 0x000e240000000800 */
[----:B0-----:R-:W-:-:S05]  /*0050*/  IMAD R0, R0, UR4, R3 ;  /* 0x0000000400007c24 */ /* 0x001fca000f8e0203 */
[----:B-1----:R-:W-:-:S13]  /*0060*/  ISETP.GE.AND P0, PT, R0, UR6, PT ;  /* 0x0000000600007c0c */ /* 0x002fda000bf06270 */
[----:B------:R-:W-:Y:S05]  /*0070*/  @P0 EXIT ;  /* 0x000000000000094d */ /* 0x000fea0003800000 */
[----:B------:R-:W0:Y:S01]  /*0080*/  LDC.64 R2, c[0x0][0x390] ;  /* 0x0000e400ff027b82 */ /* 0x000e220000000a00 */
[----:B------:R-:W1:Y:S01]  /*0090*/  LDCU.64 UR4, c[0x0][0x358] ;  /* 0x00006b00ff0477ac */ /* 0x000e620008000a00 */
[----:B0-----:R-:W-:-:S05]  /*00a0*/  IMAD.WIDE R2, R0, 0x30, R2 ;  /* 0x0000003000027825 */ /* 0x001fca00078e0202 */
[----:B-1----:R-:W2:Y:S04]  /*00b0*/  LDG.E.64 R8, desc[UR4][R2.64] ;  /* 0x0000000402087981 */ /* 0x002ea8000c1e1b00 */
[----:B------:R-:W3:Y:S04]  /*00c0*/  LDG.E.64 R4, desc[UR4][R2.64+0x10] ;  /* 0x0000100402047981 */ /* 0x000ee8000c1e1b00 */
[----:B------:R-:W4:Y:S01]  /*00d0*/  LDG.E.64 R6, desc[UR4][R2.64+0x8] ;  /* 0x0000080402067981 */ /* 0x000f22000c1e1b00 */
[----:B------:R-:W0:Y:S08]  /*00e0*/  I2F.U32.RP R13, UR6 ;  /* 0x00000006000d7d06 */ /* 0x000e300008209000 */
[----:B0-----:R-:W0:Y:S02]  /*00f0*/  MUFU.RCP R13, R13 ;  /* 0x0000000d000d7308 */ /* 0x001e240000001000 */
[----:B0-----:R-:W-:-:S06]  /*0100*/  VIADD R11, R13, 0xffffffe ;  /* 0x0ffffffe0d0b7836 */ /* 0x001fcc0000000000 */
[----:B------:R-:W0:Y:S02]  /*0110*/  F2I.FTZ.U32.TRUNC.NTZ R11, R11 ;  /* 0x0000000b000b7305 */ /* 0x000e24000021f000 */
[----:B0-----:R-:W-:-:S04]  /*0120*/  IMAD.MOV R13, RZ, RZ, -R11 ;  /* 0x000000ffff0d7224 */ /* 0x001fc800078e0a0b */
[----:B------:R-:W-:Y:S01]  /*0130*/  IMAD R13, R13, UR6, RZ ;  /* 0x000000060d0d7c24 */ /* 0x000fe2000f8e02ff */
[----:B--2---:R-:W-:-:S04]  /*0140*/  SHF.R.U32.HI R10, RZ, 0x2, R9 ;  /* 0x00000002ff0a7819 */ /* 0x004fc80000011609 */
[----:B------:R-:W-:Y:S01]  /*0150*/  LOP3.LUT R10, R10, R9, RZ, 0x3c, !PT ;  /* 0x000000090a0a7212 */ /* 0x000fe200078e3cff */
[----:B---3--:R-:W-:-:S03]  /*0160*/  IMAD.SHL.U32 R9, R5, 0x10, RZ ;  /* 0x0000001005097824 */ /* 0x008fc600078e00ff */
[C---:B------:R-:W-:Y:S02]  /*0170*/  SHF.L.U32 R12, R10.reuse, 0x1, RZ ;  /* 0x000000010a0c7819 */ /* 0x040fe400000006ff */
[----:B----4-:R-:W-:Y:S02]  /*0180*/  SHF.R.U32.HI R15, RZ, 0x2, R6 ;  /* 0x00000002ff0f7819 */ /* 0x010fe40000011606 */
[----:B------:R-:W-:Y:S02]  /*0190*/  LOP3.LUT R12, R10, R12, R9, 0x96, !PT ;  /* 0x0000000c0a0c7212 */ /* 0x000fe400078e9609 */
[----:B------:R-:W-:Y:S02]  /*01a0*/  LOP3.LUT R15, R15, R6, RZ, 0x3c, !PT ;  /* 0x000000060f0f7212 */ /* 0x000fe400078e3cff */
[----:B------:R-:W-:Y:S02]  /*01b0*/  LOP3.LUT R9, R12, R5, RZ, 0x3c, !PT ;  /* 0x000000050c097212 */ /* 0x000fe400078e3cff */
[----:B------:R-:W-:-:S02]  /*01c0*/  SHF.L.U32 R10, R15, 0x1, RZ ;  /* 0x000000010f0a7819 */ /* 0x000fc400000006ff */
[----:B------:R-:W-:Y:S01]  /*01d0*/  SHF.R.U32.HI R16, RZ, 0x2, R7 ;  /* 0x00000002ff107819 */ /* 0x000fe20000011607 */
[----:B------:R-:W-:-:S03]  /*01e0*/  IMAD.SHL.U32 R6, R9, 0x10, RZ ;  /* 0x0000001009067824 */ /* 0x000fc600078e00ff */
[----:B------:R-:W-:Y:S02]  /*01f0*/  LOP3.LUT R16, R16, R7, RZ, 0x3c, !PT ;  /* 0x0000000710107212 */ /* 0x000fe400078e3cff */
[----:B------:R-:W-:Y:S01]  /*0200*/  LOP3.LUT R6, R15, R10, R6, 0x96, !PT ;  /* 0x0000000a0f067212 */ /* 0x000fe200078e9606 */
[----:B------:R-:W-:Y:S01]  /*0210*/  HFMA2 R10, -RZ, RZ, 0, 0 ;  /* 0x00000000ff0a7431 */ /* 0x000fe200000001ff */
[----:B------:R-:W-:Y:S01]  /*0220*/  LOP3.LUT R7, RZ, UR6, RZ, 0x33, !PT ;  /* 0x00000006ff077c12 */ /* 0x000fe2000f8e33ff */
[----:B------:R-:W-:Y:S01]  /*0230*/  IMAD.SHL.U32 R17, R16, 0x2, RZ ;  /* 0x0000000210117824 */ /* 0x000fe200078e00ff */
[----:B------:R-:W-:-:S04]  /*0240*/  LOP3.LUT R6, R6, R9, RZ, 0x3c, !PT ;  /* 0x0000000906067212 */ /* 0x000fc800078e3cff */
[C---:B------:R-:W-:Y:S01]  /*0250*/  IADD3 R12, PT, PT, R8.reuse, 0xb0f8a, R6 ;  /* 0x000b0f8a080c7810 */ /* 0x040fe20007ffe006 */
[----:B------:R-:W-:Y:S01]  /*0260*/  IMAD.HI.U32 R11, R11, R13, R10 ;  /* 0x0000000d0b0b7227 */ /* 0x000fe200078e000a */
[----:B------:R-:W-:-:S05]  /*0270*/  IADD3 R10, PT, PT, R8, 0x587c5, R9 ;  /* 0x000587c5080a7810 */ /* 0x000fca0007ffe009 */
[----:B------:R-:W-:-:S04]  /*0280*/  IMAD.HI.U32 R13, R11, R12, RZ ;  /* 0x0000000c0b0d7227 */ /* 0x000fc800078e00ff */
[----:B------:R-:W-:-:S04]  /*0290*/  IMAD.HI.U32 R11, R11, R10, RZ ;  /* 0x0000000a0b0b7227 */ /* 0x000fc800078e00ff */
[----:B------:R-:W-:Y:S01]  /*02a0*/  IMAD.MOV R13, RZ, RZ, -R13 ;  /* 0x000000ffff0d7224 */ /* 0x000fe200078e0a0d */
[----:B------:R-:W-:-:S03]  /*02b0*/  IADD3 R11, PT, PT, -R11, RZ, RZ ;  /* 0x000000ff0b0b7210 */ /* 0x000fc60007ffe1ff */
[----:B------:R-:W-:Y:S01]  /*02c0*/  IMAD R14, R13, UR6, R12 ;  /* 0x000000060d0e7c24 */ /* 0x000fe2000f8e020c */
[----:B------:R-:W-:Y:S01]  /*02d0*/  SHF.L.U32 R13, R6, 0x4, RZ ;  /* 0x00000004060d7819 */ /* 0x000fe200000006ff */
[----:B------:R-:W-:Y:S02]  /*02e0*/  IMAD R12, R11, UR6, R10 ;  /* 0x000000060b0c7c24 */ /* 0x000fe4000f8e020a */
[----:B------:R-:W0:Y:S01]  /*02f0*/  LDC.64 R10, c[0x0][0x380] ;  /* 0x0000e000ff0a7b82 */ /* 0x000e220000000a00 */
[----:B------:R-:W-:Y:S02]  /*0300*/  ISETP.GE.U32.AND P1, PT, R14, UR6, PT ;  /* 0x000000060e007c0c */ /* 0x000fe4000bf26070 */
[----:B------:R-:W-:-:S11]  /*0310*/  ISETP.GE.U32.AND P0, PT, R12, UR6, PT ;  /* 0x000000060c007c0c */ /* 0x000fd6000bf06070 */
[----:B------:R-:W-:Y:S01]  /*0320*/  @P1 VIADD R14, R14, -UR6 ;  /* 0x800000060e0e1c36 */ /* 0x000fe20008000000 */
[----:B------:R-:W-:Y:S02]  /*0330*/  ISETP.NE.U32.AND P1, PT, RZ, UR6, PT ;  /* 0x00000006ff007c0c */ /* 0x000fe4000bf25070 */
[----:B------:R-:W-:Y:S02]  /*0340*/  @P0 IADD3 R12, PT, PT, R12, -UR6, RZ ;  /* 0x800000060c0c0c10 */ /* 0x000fe4000fffe0ff */
[----:B------:R-:W-:Y:S02]  /*0350*/  ISETP.GE.U32.AND P2, PT, R14, UR6, PT ;  /* 0x000000060e007c0c */ /* 0x000fe4000bf46070 */
[----:B------:R-:W-:-:S11]  /*0360*/  ISETP.GE.U32.AND P0, PT, R12, UR6, PT ;  /* 0x000000060c007c0c */ /* 0x000fd6000bf06070 */
[----:B------:R-:W-:Y:S02]  /*0370*/  @P2 IADD3 R14, PT, PT, R14, -UR6, RZ ;  /* 0x800000060e0e2c10 */ /* 0x000fe4000fffe0ff */
[----:B------:R-:W-:Y:S02]  /*0380*/  @P0 VIADD R12, R12, -UR6 ;  /* 0x800000060c0c0c36 */ /* 0x000fe40008000000 */
[----:B------:R-:W-:-:S03]  /*0390*/  SEL R15, R7, R14, !P1 ;  /* 0x0000000e070f7207 */ /* 0x000fc60004800000 */
[----:B------:R-:W-:Y:S01]  /*03a0*/  SEL R14, R7, R12, !P1 ;  /* 0x0000000c070e7207 */ /* 0x000fe20004800000 */
[----:B------:R-:W-:Y:S01]  /*03b0*/  VIADD R12, R8, 0x10974f ;  /* 0x0010974f080c7836 */ /* 0x000fe20000000000 */
[----:B------:R-:W-:Y:S01]  /*03c0*/  LOP3.LUT R7, R16, R17, R13, 0x96, !PT ;  /* 0x0000001110077212 */ /* 0x000fe200078e960d */
[----:B------:R-:W-:Y:S01]  /*03d0*/  IMAD R15, R15, 0x3, RZ ;  /* 0x000000030f0f7824 */ /* 0x000fe200078e02ff */
[----:B------:R-:W-:Y:S01]  /*03e0*/  MOV R13, R4 ;  /* 0x00000004000d7202 */ /* 0x000fe20000000f00 */
[----:B------:R-:W-:Y:S01]  /*03f0*/  IMAD.MOV.U32 R8, RZ, RZ, R5 ;  /* 0x000000ffff087224 */ /* 0x000fe200078e0005 */
[----:B------:R-:W-:Y:S01]  /*0400*/  LOP3.LUT R7, R7, R6, RZ, 0x3c, !PT ;  /* 0x0000000607077212 */ /* 0x000fe200078e3cff */
[----:B------:R-:W-:Y:S02]  /*0410*/  IMAD R17, R14, 0x3, RZ ;  /* 0x000000030e117824 */ /* 0x000fe400078e02ff */
[--C-:B0-----:R-:W-:Y:S01]  /*0420*/  IMAD.WIDE R4, R15, 0x4, R10.reuse ;  /* 0x000000040f047825 */ /* 0x101fe200078e020a */
[----:B------:R-:W-:Y:S01]  /*0430*/  STG.E.64 desc[UR4][R2.64], R12 ;  /* 0x0000000c02007986 */ /* 0x000fe2000c101b04 */
[----:B------:R-:W0:Y:S02]  /*0440*/  LDC.64 R14, c[0x0][0x388] ;  /* 0x0000e200ff0e7b82 */ /* 0x000e240000000a00 */
[----:B------:R-:W-:Y:S01]  /*0450*/  IMAD.WIDE R10, R17, 0x4, R10 ;  /* 0x00000004110a7825 */ /* 0x000fe200078e020a */
[----:B------:R1:W-:Y:S04]  /*0460*/  STG.E.64 desc[UR4][R2.64+0x8], R8 ;  /* 0x0000080802007986 */ /* 0x0003e8000c101b04 */
[----:B------:R0:W-:Y:S04]  /*0470*/  STG.E.64 desc[UR4][R2.64+0x10], R6 ;  /* 0x0000100602007986 */ /* 0x0001e8000c101b04 */
[----:B------:R-:W2:Y:S04]  /*0480*/  LDG.E R19, desc[UR4][R4.64] ;  /* 0x0000000404137981 */ /* 0x000ea8000c1e1900 */
[----:B------:R-:W3:Y:S01]  /*0490*/  LDG.E R17, desc[UR4][R10.64] ;  /* 0x000000040a117981 */ /* 0x000ee2000c1e1900 */
[----:B------:R-:W-:Y:S01]  /*04a0*/  IADD3 R16, PT, PT, R7, R12, RZ ;  /* 0x0000000c07107210 */ /* 0x000fe20007ffe0ff */
[----:B------:R-:W-:-:S02]  /*04b0*/  IMAD.MOV.U32 R21, RZ, RZ, 0x2f800000 ;  /* 0x2f800000ff157424 */ /* 0x000fc400078e00ff */
[----:B-1----:R-:W-:Y:S01]  /*04c0*/  IMAD R9, R0, 0x3, RZ ;  /* 0x0000000300097824 */ /* 0x002fe200078e02ff */
[----:B------:R-:W-:-:S03]  /*04d0*/  I2FP.F32.U32 R16, R16 ;  /* 0x0000001000107245 */ /* 0x000fc60000201000 */
[----:B0-----:R-:W-:-:S04]  /*04e0*/  IMAD.WIDE R2, R9, 0x4, R14 ;  /* 0x0000000409027825 */ /* 0x001fc800078e020e */
[----:B------:R-:W-:-:S04]  /*04f0*/  FFMA R16, R16, R21, 1.1641532182693481445e-10 ;  /* 0x2f00000010107423 */ /* 0x000fc80000000015 */
[----:B------:R-:W-:-:S04]  /*0500*/  FADD R12, -R16, 1 ;  /* 0x3f800000100c7421 */ /* 0x000fc80000000100 */
[----:B--2---:R-:W-:-:S04]  /*0510*/  FMUL R19, R12, R19 ;  /* 0x000000130c137220 */ /* 0x004fc80000400000 */
[----:B---3--:R-:W-:-:S05]  /*0520*/  FFMA R17, R16, R17, R19 ;  /* 0x0000001110117223 */ /* 0x008fca0000000013 */
[----:B------:R-:W-:Y:S04]  /*0530*/  STG.E desc[UR4][R2.64], R17 ;  /* 0x0000001102007986 */ /* 0x000fe8000c101904 */
[----:B------:R-:W2:Y:S04]  /*0540*/  LDG.E R9, desc[UR4][R4.64+0x4] ;  /* 0x0000040404097981 */ /* 0x000ea8000c1e1900 */
[----:B------:R-:W3:Y:S01]  /*0550*/  LDG.E R7, desc[UR4][R10.64+0x4] ;  /* 0x000004040a077981 */ /* 0x000ee2000c1e1900 */
[----:B--2---:R-:W-:-:S04]  /*0560*/  FMUL R9, R12, R9 ;  /* 0x000000090c097220 */ /* 0x004fc80000400000 */
[----:B---3--:R-:W-:-:S05]  /*0570*/  FFMA R7, R16, R7, R9 ;  /* 0x0000000710077223 */ /* 0x008fca0000000009 */
[----:B------:R-:W-:Y:S04]  /*0580*/  STG.E desc[UR4][R2.64+0x4], R7 ;  /* 0x0000040702007986 */ /* 0x000fe8000c101904 */
[----:B------:R-:W2:Y:S04]  /*0590*/  LDG.E R13, desc[UR4][R4.64+0x8] ;  /* 0x00000804040d7981 */ /* 0x000ea8000c1e1900 */
[----:B------:R-:W3:Y:S01]  /*05a0*/  LDG.E R9, desc[UR4][R10.64+0x8] ;  /* 0x000008040a097981 */ /* 0x000ee2000c1e1900 */
[----:B--2---:R-:W-:-:S04]  /*05b0*/  FMUL R13, R12, R13 ;  /* 0x0000000d0c0d7220 */ /* 0x004fc80000400000 */
[----:B---3--:R-:W-:-:S05]  /*05c0*/  FFMA R9, R16, R9, R13 ;  /* 0x0000000910097223 */ /* 0x008fca000000000d */
[----:B------:R-:W-:Y:S01]  /*05d0*/  STG.E desc[UR4][R2.64+0x8], R9 ;  /* 0x0000080902007986 */ /* 0x000fe2000c101904 */
[----:B------:R-:W-:Y:S05]  /*05e0*/  EXIT ;  /* 0x000000000000794d */ /* 0x000fea0003800000 */
.L_x_0:
[----:B------:R-:W-:-:S00]  /*05f0*/  BRA `(.L_x_0) ;  /* 0xfffffffc00fc7947 */ /* 0x000fc0000383ffff */
[----:B------:R-:W-:-:S00]  /*0600*/  NOP ;  /* 0x0000000000007918 */ /* 0x000fc00000000000 */
[----:B------:R-:W-:-:S00]  /*0610*/  NOP ;  /* 0x0000000000007918 */ /* 0x000fc00000000000 */
[----:B------:R-:W-:-:S00]  /*0620*/  NOP ;  /* 0x0000000000007918 */ /* 0x000fc00000000000 */
[----:B------:R-:W-:-:S00]  /*0630*/  NOP ;  /* 0x0000000000007918 */ /* 0x000fc00000000000 */
[----:B------:R-:W-:-:S00]  /*0640*/  NOP ;  /* 0x0000000000007918 */ /* 0x000fc00000000000 */
[----:B------:R-:W-:-:S00]  /*0650*/  NOP ;  /* 0x0000000000007918 */ /* 0x000fc00000000000 */
[----:B------:R-:W-:-:S00]  /*0660*/  NOP ;  /* 0x0000000000007918 */ /* 0x000fc00000000000 */
[----:B------:R-:W-:-:S00]  /*0670*/  NOP ;  /* 0x0000000000007918 */ /* 0x000fc00000000000 */
.L_x_36:


//--------------------- .text._Z16tournamentSelectPfS_S_P17curandStateXORWOWii --------------------------
	.section	.text._Z16tournamentSelectPfS_S_P17curandStateXORWOWii,"ax",@progbits
	.align	128
        .global         _Z16tournamentSelectPfS_S_P17curandStateXORWOWii
        .type           _Z16tournamentSelectPfS_S_P17curandStateXORWOWii,@function
        .size           _Z16tournamentSelectPfS_S_P17curandStateXORWOWii,(.L_x_37 - _Z16tournamentSelectPfS_S_P17curandStateXORWOWii)
        .other          _Z16tournamentSelectPfS_S_P17curandStateXORWOWii,@"STO_CUDA_ENTRY STV_DEFAULT"
_Z16tournamentSelectPfS_S_P17curandStateXORWOWii:
.text._Z16tournamentSelectPfS_S_P17curandStateXORWOWii:
        /* <DEDUP_REMOVED lines=8> */
[----:B------:R-:W0:Y:S01]  /*0080*/  LDCU UR5, c[0x0][0x3a4] ;  /* 0x00007480ff0577ac */ /* 0x000e220008000800 */
[----:B------:R-:W-:Y:S02]  /*0090*/  IMAD.MOV.U32 R4, RZ, RZ, -0x3 ;  /* 0xfffffffdff047424 */ /* 0x000fe400078e00ff */
[----:B------:R-:W-:Y:S01]  /*00a0*/  IMAD.MOV.U32 R5, RZ, RZ, -0x1 ;  /* 0xffffffffff057424 */ /* 0x000fe200078e00ff */
[----:B------:R-:W1:Y:S01]  /*00b0*/  LDCU.64 UR8, c[0x0][0x358] ;  /* 0x00006b00ff0877ac */ /* 0x000e620008000a00 */
[----:B0-----:R-:W-:-:S09]  /*00c0*/  UISETP.GE.AND UP0, UPT, UR5, 0x1, UPT ;  /* 0x000000010500788c */ /* 0x001fd2000bf06270 */
[----:B-1----:R-:W-:Y:S05]  /*00d0*/  BRA.U !UP0, `(.L_x_1) ;  /* 0x00000011080c7547 */ /* 0x002fea000b800000 */
[----:B------:R-:W0:Y:S02]  /*00e0*/  LDC.64 R10, c[0x0][0x398] ;  /* 0x0000e600ff0a7b82 */ /* 0x000e240000000a00 */
[----:B0-----:R-:W-:-:S05]  /*00f0*/  IMAD.WIDE R10, R2, 0x30, R10 ;  /* 0x00000030020a7825 */ /* 0x001fca00078e020a */
[----:B------:R-:W2:Y:S04]  /*0100*/  LDG.E.64 R4, desc[UR8][R10.64+0x8] ;  /* 0x000008080a047981 */ /* 0x000ea8000c1e1b00 */
[----:B------:R-:W3:Y:S04]  /*0110*/  LDG.E.64 R6, desc[UR8][R10.64+0x10] ;  /* 0x000010080a067981 */ /* 0x000ee8000c1e1b00 */
[----:B------:R0:W5:Y:S01]  /*0120*/  LDG.E.64 R12, desc[UR8][R10.64] ;  /* 0x000000080a0c7981 */ /* 0x000162000c1e1b00 */
[----:B------:R-:W-:Y:S01]  /*0130*/  UISETP.GE.U32.AND UP0, UPT, UR5, 0x4, UPT ;  /* 0x000000040500788c */ /* 0x000fe2000bf06070 */
[----:B------:R-:W-:-:S02]  /*0140*/  HFMA2 R20, -RZ, RZ, 10824, -13904 ;  /* 0x7149f2caff147431 */ /* 0x000fc400000001ff */
[----:B------:R-:W-:Y:S01]  /*0150*/  IMAD.MOV.U32 R0, RZ, RZ, -0x1 ;  /* 0xffffffffff007424 */ /* 0x000fe200078e00ff */
[----:B------:R-:W-:Y:S01]  /*0160*/  ULOP3.LUT UR6, UR5, 0x3, URZ, 0xc0, !UPT ;  /* 0x0000000305067892 */ /* 0x000fe2000f8ec0ff */
[----:B--2---:R-:W-:Y:S02]  /*0170*/  IMAD.MOV.U32 R24, RZ, RZ, R5 ;  /* 0x000000ffff187224 */ /* 0x004fe400078e0005 */
[----:B------:R-:W-:Y:S02]  /*0180*/  IMAD.MOV.U32 R19, RZ, RZ, R4 ;  /* 0x000000ffff137224 */ /* 0x000fe400078e0004 */
[----:B---3--:R-:W-:Y:S01]  /*0190*/  IMAD.MOV.U32 R16, RZ, RZ, R7 ;  /* 0x000000ffff107224 */ /* 0x008fe200078e0007 */
[----:B------:R-:W-:Y:S01]  /*01a0*/  MOV R25, R6 ;  /* 0x0000000600197202 */ /* 0x000fe20000000f00 */
[----:B0-----:R-:W-:Y:S06]  /*01b0*/  BRA.U !UP0, `(.L_x_2) ;  /* 0x0000000908107547 */ /* 0x001fec000b800000 */
[----:B------:R-:W0:Y:S01]  /*01c0*/  I2F.U32.RP R0, UR7 ;  /* 0x0000000700007d06 */ /* 0x000e220008209000 */
[----:B------:R-:W1:Y:S01]  /*01d0*/  LDC.64 R14, c[0x0][0x388] ;  /* 0x0000e200ff0e7b82 */ /* 0x000e620000000a00 */
[----:B------:R-:W-:Y:S01]  /*01e0*/  ULOP3.LUT UR4, UR5, 0x7ffffffc, URZ, 0xc0, !UPT ;  /* 0x7ffffffc05047892 */ /* 0x000fe2000f8ec0ff */
[----:B------:R-:W-:Y:S01]  /*01f0*/  ISETP.NE.U32.AND P0, PT, RZ, UR7, PT ;  /* 0x00000007ff007c0c */ /* 0x000fe2000bf05070 */
[----:B------:R-:W-:Y:S02]  /*0200*/  IMAD.MOV.U32 R20, RZ, RZ, 0x7149f2ca ;  /* 0x7149f2caff147424 */ /* 0x000fe400078e00ff */
[----:B-----5:R-:W-:Y:S01]  /*0210*/  VIADD R12, R12, 0xb0f8a ;  /* 0x000b0f8a0c0c7836 */ /* 0x020fe20000000000 */
[----:B------:R-:W-:Y:S01]  /*0220*/  UIADD3 UR4, UPT, UPT, -UR4, URZ, URZ ;  /* 0x000000ff04047290 */ /* 0x000fe2000fffe1ff */
[----:B0-----:R-:W0:Y:S02]  /*0230*/  MUFU.RCP R0, R0 ;  /* 0x0000000000007308 */ /* 0x001e240000001000 */
[----:B0-----:R-:W-:Y:S01]  /*0240*/  VIADD R4, R0, 0xffffffe ;  /* 0x0ffffffe00047836 */ /* 0x001fe20000000000 */
[----:B------:R-:W-:-:S05]  /*0250*/  MOV R0, 0xffffffff ;  /* 0xffffffff00007802 */ /* 0x000fca0000000f00 */
[----:B------:R0:W2:Y:S02]  /*0260*/  F2I.FTZ.U32.TRUNC.NTZ R5, R4 ;  /* 0x0000000400057305 */ /* 0x0000a4000021f000 */
[----:B0-----:R-:W-:Y:S02]  /*0270*/  IMAD.MOV.U32 R4, RZ, RZ, RZ ;  /* 0x000000ffff047224 */ /* 0x001fe400078e00ff */
[----:B--2---:R-:W-:-:S04]  /*0280*/  IMAD.MOV R3, RZ, RZ, -R5 ;  /* 0x000000ffff037224 */ /* 0x004fc800078e0a05 */
[----:B------:R-:W-:-:S04]  /*0290*/  IMAD R3, R3, UR7, RZ ;  /* 0x0000000703037c24 */ /* 0x000fc8000f8e02ff */
[----:B------:R-:W-:Y:S01]  /*02a0*/  IMAD.HI.U32 R3, R5, R3, R4 ;  /* 0x0000000305037227 */ /* 0x000fe200078e0004 */
[----:B-1----:R-:W-:-:S07]  /*02b0*/  LOP3.LUT R4, RZ, UR7, RZ, 0x33, !PT ;  /* 0x00000007ff047c12 */ /* 0x002fce000f8e33ff */
.L_x_3:
[----:B------:R-:W-:Y:S01]  /*02c0*/  SHF.R.U32.HI R6, RZ, 0x2, R13 ;  /* 0x00000002ff067819 */ /* 0x000fe2000001160d */
[----:B------:R-:W-:Y:S01]  /*02d0*/  IMAD.SHL.U32 R5, R16, 0x10, RZ ;  /* 0x0000001010057824 */ /* 0x000fe200078e00ff */
[----:B------:R-:W-:Y:S01]  /*02e0*/  SHF.R.U32.HI R8, RZ, 0x2, R19 ;  /* 0x00000002ff087819 */ /* 0x000fe20000011613 */
[----:B------:R-:W-:Y:S01]  /*02f0*/  VIADD R18, R12, 0xfffa783b ;  /* 0xfffa783b0c127836 */ /* 0x000fe20000000000 */
[----:B------:R-:W-:Y:S01]  /*0300*/  LOP3.LUT R6, R6, R13, RZ, 0x3c, !PT ;  /* 0x0000000d06067212 */ /* 0x000fe200078e3cff */
[----:B------:R-:W-:Y:S01]  /*0310*/  STG.E.64 desc[UR8][R10.64+0x8], R24 ;  /* 0x000008180a007986 */ /* 0x000fe2000c101b08 */
[----:B------:R-:W-:Y:S02]  /*0320*/  LOP3.LUT R8, R8, R19, RZ, 0x3c, !PT ;  /* 0x0000001308087212 */ /* 0x000fe400078e3cff */
[C---:B------:R-:W-:Y:S01]  /*0330*/  SHF.L.U32 R7, R6.reuse, 0x1, RZ ;  /* 0x0000000106077819 */ /* 0x040fe200000006ff */
[----:B------:R0:W-:Y:S03]  /*0340*/  STG.E.64 desc[UR8][R10.64], R18 ;  /* 0x000000120a007986 */ /* 0x0001e6000c101b08 */
[----:B------:R-:W-:Y:S01]  /*0350*/  LOP3.LUT R5, R6, R7, R5, 0x96, !PT ;  /* 0x0000000706057212 */ /* 0x000fe200078e9605 */
[----:B------:R-:W-:-:S03]  /*0360*/  IMAD.SHL.U32 R7, R8, 0x2, RZ ;  /* 0x0000000208077824 */ /* 0x000fc600078e00ff */
[----:B------:R-:W-:-:S04]  /*0370*/  LOP3.LUT R17, R5, R16, RZ, 0x3c, !PT ;  /* 0x0000001005117212 */ /* 0x000fc800078e3cff */
[C---:B------:R-:W-:Y:S01]  /*0380*/  IADD3 R6, PT, PT, R17.reuse, R18, RZ ;  /* 0x0000001211067210 */ /* 0x040fe20007ffe0ff */
[----:B------:R-:W-:Y:S01]  /*0390*/  IMAD.SHL.U32 R5, R17, 0x10, RZ ;  /* 0x0000001011057824 */ /* 0x000fe200078e00ff */
[----:B------:R-:W-:Y:S04]  /*03a0*/  STG.E.64 desc[UR8][R10.64+0x10], R16 ;  /* 0x000010100a007986 */ /* 0x000fe8000c101b08 */
[----:B------:R-:W-:Y:S01]  /*03b0*/  LOP3.LUT R8, R8, R7, R5, 0x96, !PT ;  /* 0x0000000708087212 */ /* 0x000fe200078e9605 */
[----:B------:R-:W-:-:S03]  /*03c0*/  IMAD.HI.U32 R5, R3, R6, RZ ;  /* 0x0000000603057227 */ /* 0x000fc600078e00ff */
[----:B------:R-:W-:Y:S01]  /*03d0*/  LOP3.LUT R9, R8, R17, RZ, 0x3c, !PT ;  /* 0x0000001108097212 */ /* 0x000fe200078e3cff */
[----:B------:R-:W-:-:S04]  /*03e0*/  IMAD.MOV R5, RZ, RZ, -R5 ;  /* 0x000000ffff057224 */ /* 0x000fc800078e0a05 */
[----:B------:R-:W-:Y:S02]  /*03f0*/  IMAD.IADD R8, R9, 0x1, R12 ;  /* 0x0000000109087824 */ /* 0x000fe400078e020c */
[----:B------:R-:W-:Y:S01]  /*0400*/  IMAD R23, R5, UR7, R6 ;  /* 0x0000000705177c24 */ /* 0x000fe2000f8e0206 */
[----:B------:R-:W-:Y:S01]  /*0410*/  MOV R6, R25 ;  /* 0x0000001900067202 */ /* 0x000fe20000000f00 */
[----:B------:R-:W-:-:S03]  /*0420*/  IMAD.HI.U32 R5, R3, R8, RZ ;  /* 0x0000000803057227 */ /* 0x000fc600078e00ff */
[----:B------:R-:W-:Y:S01]  /*0430*/  ISETP.GE.U32.AND P1, PT, R23, UR7, PT ;  /* 0x0000000717007c0c */ /* 0x000fe2000bf26070 */
[----:B------:R-:W-:-:S04]  /*0440*/  IMAD.MOV R5, RZ, RZ, -R5 ;  /* 0x000000ffff057224 */ /* 0x000fc800078e0a05 */
[----:B------:R-:W-:-:S05]  /*0450*/  IMAD R5, R5, UR7, R8 ;  /* 0x0000000705057c24 */ /* 0x000fca000f8e0208 */
[----:B------:R-:W-:-:S03]  /*0460*/  ISETP.GE.U32.AND P2, PT, R5, UR7, PT ;  /* 0x0000000705007c0c */ /* 0x000fc6000bf46070 */
[----:B------:R-:W-:-:S04]  /*0470*/  @P1 IADD3 R23, PT, PT, R23, -UR7, RZ ;  /* 0x8000000717171c10 */ /* 0x000fc8000fffe0ff */
[----:B------:R-:W-:-:S06]  /*0480*/  ISETP.GE.U32.AND P1, PT, R23, UR7, PT ;  /* 0x0000000717007c0c */ /* 0x000fcc000bf26070 */
[----:B------:R-:W-:-:S05]  /*0490*/  @P2 VIADD R5, R5, -UR7 ;  /* 0x8000000705052c36 */ /* 0x000fca0008000000 */
[----:B------:R-:W-:Y:S02]  /*04a0*/  ISETP.GE.U32.AND P2, PT, R5, UR7, PT ;  /* 0x0000000705007c0c */ /* 0x000fe4000bf46070 */
[----:B------:R-:W-:-:S05]  /*04b0*/  @P1 VIADD R23, R23, -UR7 ;  /* 0x8000000717171c36 */ /* 0x000fca0008000000 */
[----:B------:R-:W-:-:S05]  /*04c0*/  SEL R23, R4, R23, !P0 ;  /* 0x0000001704177207 */ /* 0x000fca0004000000 */
[----:B------:R-:W-:-:S04]  /*04d0*/  IMAD.WIDE R28, R23, 0x4, R14 ;  /* 0x00000004171c7825 */ /* 0x000fc800078e020e */
[----:B------:R-:W-:Y:S01]  /*04e0*/  @P2 VIADD R5, R5, -UR7 ;  /* 0x8000000705052c36 */ /* 0x000fe20008000000 */
[----:B------:R1:W2:Y:S04]  /*04f0*/  LDG.E R27, desc[UR8][R28.64] ;  /* 0x000000081c1b7981 */ /* 0x0002a8000c1e1900 */
[----:B------:R-:W-:Y:S01]  /*0500*/  SEL R5, R4, R5, !P0 ;  /* 0x0000000504057207 */ /* 0x000fe20004000000 */
[----:B------:R-:W-:Y:S02]  /*0510*/  IMAD.MOV.U32 R7, RZ, RZ, R16 ;  /* 0x000000ffff077224 */ /* 0x000fe400078e0010 */
[----:B------:R-:W-:Y:S02]  /*0520*/  IMAD.MOV.U32 R8, RZ, RZ, R17 ;  /* 0x000000ffff087224 */ /* 0x000fe400078e0011 */
[----:B------:R-:W-:-:S02]  /*0530*/  IMAD.MOV.U32 R13, RZ, RZ, R24 ;  /* 0x000000ffff0d7224 */ /* 0x000fc400078e0018 */
[----:B0-----:R-:W-:Y:S01]  /*0540*/  IMAD.WIDE R18, R5, 0x4, R14 ;  /* 0x0000000405127825 */ /* 0x001fe200078e020e */
[----:B------:R-:W-:Y:S04]  /*0550*/  STG.E.64 desc[UR8][R10.64+0x8], R6 ;  /* 0x000008060a007986 */ /* 0x000fe8000c101b08 */
[----:B------:R0:W-:Y:S04]  /*0560*/  STG.E.64 desc[UR8][R10.64+0x10], R8 ;  /* 0x000010080a007986 */ /* 0x0001e8000c101b08 */
[----:B------:R3:W-:Y:S04]  /*0570*/  STG.E.64 desc[UR8][R10.64], R12 ;  /* 0x0000000c0a007986 */ /* 0x0007e8000c101b08 */
[----:B------:R4:W5:Y:S01]  /*0580*/  LDG.E R26, desc[UR8][R18.64] ;  /* 0x00000008121a7981 */ /* 0x000962000c1e1900 */
[----:B------:R-:W-:Y:S01]  /*0590*/  SHF.R.U32.HI R21, RZ, 0x2, R24 ;  /* 0x00000002ff157819 */ /* 0x000fe20000011618 */
[----:B------:R-:W-:-:S03]  /*05a0*/  IMAD.SHL.U32 R22, R9, 0x10, RZ ;  /* 0x0000001009167824 */ /* 0x000fc600078e00ff */
[----:B------:R-:W-:-:S04]  /*05b0*/  LOP3.LUT R21, R21, R24, RZ, 0x3c, !PT ;  /* 0x0000001815157212 */ /* 0x000fc800078e3cff */
[C---:B------:R-:W-:Y:S02]  /*05c0*/  SHF.L.U32 R24, R21.reuse, 0x1, RZ ;  /* 0x0000000115187819 */ /* 0x040fe400000006ff */
[----:B-1----:R-:W-:Y:S02]  /*05d0*/  SHF.R.U32.HI R28, RZ, 0x2, R25 ;  /* 0x00000002ff1c7819 */ /* 0x002fe40000011619 */
[----:B------:R-:W-:Y:S02]  /*05e0*/  LOP3.LUT R22, R21, R24, R22, 0x96, !PT ;  /* 0x0000001815167212 */ /* 0x000fe400078e9616 */
[----:B------:R-:W-:Y:S02]  /*05f0*/  LOP3.LUT R28, R28, R25, RZ, 0x3c, !PT ;  /* 0x000000191c1c7212 */ /* 0x000fe400078e3cff */
[----:B------:R-:W-:Y:S01]  /*0600*/  LOP3.LUT R21, R22, R9, RZ, 0x3c, !PT ;  /* 0x0000000916157212 */ /* 0x000fe200078e3cff */
[----:B------:R-:W-:Y:S01]  /*0610*/  VIADD R24, R12, 0x587c5 ;  /* 0x000587c50c187836 */ /* 0x000fe20000000000 */
[----:B0-----:R-:W-:-:S03]  /*0620*/  SHF.L.U32 R8, R28, 0x1, RZ ;  /* 0x000000011c087819 */ /* 0x001fc600000006ff */
[C---:B------:R-:W-:Y:S02]  /*0630*/  IMAD.SHL.U32 R7, R21.reuse, 0x10, RZ ;  /* 0x0000001015077824 */ /* 0x040fe400078e00ff */
[----:B------:R-:W-:-:S03]  /*0640*/  IMAD.IADD R6, R21, 0x1, R24 ;  /* 0x0000000115067824 */ /* 0x000fc600078e0218 */
[----:B------:R-:W-:Y:S01]  /*0650*/  LOP3.LUT R28, R28, R8, R7, 0x96, !PT ;  /* 0x000000081c1c7212 */ /* 0x000fe200078e9607 */
[----:B------:R-:W-:Y:S01]  /*0660*/  IMAD.HI.U32 R8, R3, R6, RZ ;  /* 0x0000000603087227 */ /* 0x000fe200078e00ff */
[----:B----4-:R-:W-:Y:S02]  /*0670*/  IADD3 R18, PT, PT, R12, 0xb0f8a, RZ ;  /* 0x000b0f8a0c127810 */ /* 0x010fe40007ffe0ff */
[----:B------:R-:W-:Y:S01]  /*0680*/  LOP3.LUT R7, R28, R21, RZ, 0x3c, !PT ;  /* 0x000000151c077212 */ /* 0x000fe200078e3cff */
[----:B------:R-:W-:-:S04]  /*0690*/  IMAD.MOV R29, RZ, RZ, -R8 ;  /* 0x000000ffff1d7224 */ /* 0x000fc800078e0a08 */
[----:B------:R-:W-:Y:S02]  /*06a0*/  IMAD.IADD R8, R18, 0x1, R7 ;  /* 0x0000000112087824 */ /* 0x000fe400078e0207 */
[----:B------:R-:W-:Y:S02]  /*06b0*/  IMAD R29, R29, UR7, R6 ;  /* 0x000000071d1d7c24 */ /* 0x000fe4000f8e0206 */
[----:B------:R-:W-:-:S05]  /*06c0*/  IMAD.HI.U32 R6, R3, R8, RZ ;  /* 0x0000000803067227 */ /* 0x000fca00078e00ff */
[----:B------:R-:W-:Y:S02]  /*06d0*/  IADD3 R19, PT, PT, -R6, RZ, RZ ;  /* 0x000000ff06137210 */ /* 0x000fe40007ffe1ff */
[----:B------:R-:W-:-:S03]  /*06e0*/  ISETP.GE.U32.AND P1, PT, R29, UR7, PT ;  /* 0x000000071d007c0c */ /* 0x000fc6000bf26070 */
[----:B------:R-:W-:-:S05]  /*06f0*/  IMAD R19, R19, UR7, R8 ;  /* 0x0000000713137c24 */ /* 0x000fca000f8e0208 */
[----:B------:R-:W-:-:S05]  /*0700*/  ISETP.GE.U32.AND P3, PT, R19, UR7, PT ;  /* 0x0000000713007c0c */ /* 0x000fca000bf66070 */
[----:B------:R-:W-:-:S05]  /*0710*/  @P1 VIADD R29, R29, -UR7 ;  /* 0x800000071d1d1c36 */ /* 0x000fca0008000000 */
[----:B------:R-:W-:-:S03]  /*0720*/  ISETP.GE.U32.AND P1, PT, R29, UR7, PT ;  /* 0x000000071d007c0c */ /* 0x000fc6000bf26070 */
[----:B------:R-:W-:-:S05]  /*0730*/  @P3 VIADD R19, R19, -UR7 ;  /* 0x8000000713133c36 */ /* 0x000fca0008000000 */
[----:B------:R-:W-:-:S05]  /*0740*/  ISETP.GE.U32.AND P3, PT, R19, UR7, PT ;  /* 0x0000000713007c0c */ /* 0x000fca000bf66070 */
[----:B------:R-:W-:Y:S01]  /*0750*/  @P1 IADD3 R29, PT, PT, R29, -UR7, RZ ;  /* 0x800000071d1d1c10 */ /* 0x000fe2000fffe0ff */
[----:B------:R0:W-:Y:S07]  /*0760*/  STG.E.64 desc[UR8][R10.64], R24 ;  /* 0x000000180a007986 */ /* 0x0001ee000c101b08 */
[----:B------:R-:W-:Y:S01]  /*0770*/  @P3 VIADD R19, R19, -UR7 ;  /* 0x8000000713133c36 */ /* 0x000fe20008000000 */
[----:B------:R-:W-:Y:S01]  /*0780*/  STG.E.64 desc[UR8][R10.64+0x8], R16 ;  /* 0x000008100a007986 */ /* 0x000fe2000c101b08 */
[----:B------:R-:W-:Y:S01]  /*0790*/  MOV R8, R17 ;  /* 0x0000001100087202 */ /* 0x000fe20000000f00 */
[----:B------:R-:W-:Y:S01]  /*07a0*/  IMAD.MOV.U32 R6, RZ, RZ, R21 ;  /* 0x000000ffff067224 */ /* 0x000fe200078e0015 */
[----:B--2---:R-:W-:-:S04]  /*07b0*/  FSETP.GEU.AND P2, PT, R27, R20, PT ;  /* 0x000000141b00720b */ /* 0x004fc80003f4e000 */
[----:B---3--:R-:W-:Y:S02]  /*07c0*/  FSEL R13, R27, R20, !P2 ;  /* 0x000000141b0d7208 */ /* 0x008fe40005000000 */
[----:B------:R-:W-:Y:S01]  /*07d0*/  SEL R27, R4, R29, !P0 ;  /* 0x0000001d041b7207 */ /* 0x000fe20004000000 */
[----:B------:R-:W-:Y:S01]  /*07e0*/  IMAD.MOV.U32 R20, RZ, RZ, R9 ;  /* 0x000000ffff147224 */ /* 0x000fe200078e0009 */
[----:B-----5:R-:W-:-:S04]  /*07f0*/  FSETP.GEU.AND P4, PT, R26, R13, PT ;  /* 0x0000000d1a00720b */ /* 0x020fc80003f8e000 */
[----:B------:R-:W-:Y:S09]  /*0800*/  STG.E.64 desc[UR8][R10.64+0x10], R20 ;  /* 0x000010140a007986 */ /* 0x000ff2000c101b08 */
[----:B------:R-:W-:Y:S01]  /*0810*/  @P4 SEL R5, R23, R0, !P2 ;  /* 0x0000000017054207 */ /* 0x000fe20005000000 */
[----:B------:R-:W-:Y:S01]  /*0820*/  IMAD.WIDE R22, R27, 0x4, R14 ;  /* 0x000000041b167825 */ /* 0x000fe200078e020e */
[----:B------:R-:W-:-:S03]  /*0830*/  SEL R0, R4, R19, !P0 ;  /* 0x0000001304007207 */ /* 0x000fc60004000000 */
[----:B------:R-:W-:Y:S02]  /*0840*/  IMAD.MOV.U32 R19, RZ, RZ, R16 ;  /* 0x000000ffff137224 */ /* 0x000fe400078e0010 */
[----:B------:R-:W2:Y:S01]  /*0850*/  LDG.E R22, desc[UR8][R22.64] ;  /* 0x0000000816167981 */ /* 0x000ea2000c1e1900 */
[----:B0-----:R-:W-:-:S03]  /*0860*/  IMAD.WIDE R24, R0, 0x4, R14 ;  /* 0x0000000400187825 */ /* 0x001fc600078e020e */
[----:B------:R0:W-:Y:S04]  /*0870*/  STG.E.64 desc[UR8][R10.64+0x8], R8 ;  /* 0x000008080a007986 */ /* 0x0001e8000c101b08 */
[----:B------:R1:W-:Y:S04]  /*0880*/  STG.E.64 desc[UR8][R10.64], R18 ;  /* 0x000000120a007986 */ /* 0x0003e8000c101b08 */
[----:B------:R3:W-:Y:S04]  /*0890*/  STG.E.64 desc[UR8][R10.64+0x10], R6 ;  /* 0x000010060a007986 */ /* 0x0007e8000c101b08 */
[----:B------:R4:W5:Y:S01]  /*08a0*/  LDG.E R24, desc[UR8][R24.64] ;  /* 0x0000000818187981 */ /* 0x000962000c1e1900 */
[----:B------:R-:W-:Y:S01]  /*08b0*/  FSEL R13, R26, R13, !P4 ;  /* 0x0000000d1a0d7208 */ /* 0x000fe20006000000 */
[----:B------:R-:W-:-:S04]  /*08c0*/  UIADD3 UR4, UPT, UPT, UR4, 0x4, URZ ;  /* 0x0000000404047890 */ /* 0x000fc8000fffe0ff */
[----:B------:R-:W-:Y:S01]  /*08d0*/  UISETP.NE.AND UP0, UPT, UR4, URZ, UPT ;  /* 0x000000ff0400728c */ /* 0x000fe2000bf05270 */
[----:B0-----:R-:W-:Y:S01]  /*08e0*/  MOV R8, R16 ;  /* 0x0000001000087202 */ /* 0x001fe20000000f00 */
[----:B-1----:R-:W-:Y:S01]  /*08f0*/  IMAD.MOV.U32 R19, RZ, RZ, R17 ;  /* 0x000000ffff137224 */ /* 0x002fe200078e0011 */
[----:B------:R-:W-:Y:S01]  /*0900*/  MOV R16, R7 ;  /* 0x0000000700107202 */ /* 0x000fe20000000f00 */
[----:B----4-:R-:W-:Y:S02]  /*0910*/  IMAD.MOV.U32 R25, RZ, RZ, R21 ;  /* 0x000000ffff197224 */ /* 0x010fe400078e0015 */
[----:B------:R-:W-:Y:S01]  /*0920*/  VIADD R12, R12, 0x161f14 ;  /* 0x00161f140c0c7836 */ /* 0x000fe20000000000 */
[----:B--2---:R-:W-:-:S04]  /*0930*/  FSETP.GEU.AND P1, PT, R22, R13, PT ;  /* 0x0000000d1600720b */ /* 0x004fc80003f2e000 */
[----:B------:R-:W-:-:S04]  /*0940*/  FSEL R13, R22, R13, !P1 ;  /* 0x0000000d160d7208 */ /* 0x000fc80004800000 */
[----:B-----5:R-:W-:-:S04]  /*0950*/  FSETP.GEU.AND P2, PT, R24, R13, PT ;  /* 0x0000000d1800720b */ /* 0x020fc80003f4e000 */
[----:B------:R-:W-:Y:S01]  /*0960*/  FSEL R20, R24, R13, !P2 ;  /* 0x0000000d18147208 */ /* 0x000fe20005000000 */
[----:B------:R-:W-:Y:S01]  /*0970*/  IMAD.MOV.U32 R13, RZ, RZ, R8 ;  /* 0x000000ffff0d7224 */ /* 0x000fe200078e0008 */
[----:B------:R-:W-:-:S07]  /*0980*/  MOV R24, R9 ;  /* 0x0000000900187202 */ /* 0x000fce0000000f00 */
[----:B------:R-:W-:Y:S01]  /*0990*/  @P2 SEL R0, R27, R5, !P1 ;  /* 0x000000051b002207 */ /* 0x000fe20004800000 */
[----:B---3--:R-:W-:Y:S06]  /*09a0*/  BRA.U UP0, `(.L_x_3) ;  /* 0xfffffff900447547 */ /* 0x008fec000b83ffff */
[----:B------:R-:W-:Y:S01]  /*09b0*/  VIADD R12, R12, 0xfff4f076 ;  /* 0xfff4f0760c0c7836 */ /* 0x000fe20000000000 */
[----:B------:R-:W-:Y:S01]  /*09c0*/  MOV R24, R9 ;  /* 0x0000000900187202 */ /* 0x000fe20000000f00 */
[----:B------:R-:W-:Y:S02]  /*09d0*/  IMAD.MOV.U32 R25, RZ, RZ, R21 ;  /* 0x000000ffff197224 */ /* 0x000fe400078e0015 */
[----:B------:R-:W-:Y:S02]  /*09e0*/  IMAD.MOV.U32 R19, RZ, RZ, R17 ;  /* 0x000000ffff137224 */ /* 0x000fe400078e0011 */
[----:B------:R-:W-:-:S07]  /*09f0*/  IMAD.MOV.U32 R13, RZ, RZ, R8 ;  /* 0x000000ffff0d7224 */ /* 0x000fce00078e0008 */
.L_x_2:
[----:B------:R-:W-:-:S09]  /*0a00*/  UISETP.NE.AND UP0, UPT, UR6, URZ, UPT ;  /* 0x000000ff0600728c */ /* 0x000fd2000bf05270 */
[----:B------:R-:W-:Y:S05]  /*0a10*/  BRA.U !UP0, `(.L_x_4) ;  /* 0x0000000508b47547 */ /* 0x000fea000b800000 */
[----:B------:R-:W-:Y:S01]  /*0a20*/  UISETP.NE.AND UP0, UPT, UR6, 0x1, UPT ;  /* 0x000000010600788c */ /* 0x000fe2000bf05270 */
[----:B------:R-:W-:Y:S01]  /*0a30*/  MOV R5, R16 ;  /* 0x0000001000057202 */ /* 0x000fe20000000f00 */
[----:B------:R-:W-:Y:S01]  /*0a40*/  ULOP3.LUT UR4, UR5, 0x1, URZ, 0xc0, !UPT ;  /* 0x0000000105047892 */ /* 0x000fe2000f8ec0ff */
[----:B------:R-:W-:Y:S02]  /*0a50*/  IMAD.MOV.U32 R7, RZ, RZ, R25 ;  /* 0x000000ffff077224 */ /* 0x000fe400078e0019 */
[----:B------:R-:W-:Y:S01]  /*0a60*/  IMAD.MOV.U32 R6, RZ, RZ, R24 ;  /* 0x000000ffff067224 */ /* 0x000fe200078e0018 */
[----:B------:R-:W-:-:S03]  /*0a70*/  UISETP.NE.U32.AND UP1, UPT, UR4, 0x1, UPT ;  /* 0x000000010400788c */ /* 0x000fc6000bf25070 */
[----:B------:R-:W-:Y:S08]  /*0a80*/  BRA.U !UP0, `(.L_x_5) ;  /* 0x00000005080c7547 */ /* 0x000ff0000b800000 */
[----:B------:R-:W0:Y:S01]  /*0a90*/  I2F.U32.RP R7, UR7 ;  /* 0x0000000700077d06 */ /* 0x000e220008209000 */
[----:B-----5:R-:W-:Y:S01]  /*0aa0*/  SHF.R.U32.HI R4, RZ, 0x2, R13 ;  /* 0x00000002ff047819 */ /* 0x020fe2000001160d */
[----:B------:R-:W-:Y:S01]  /*0ab0*/  IMAD.SHL.U32 R3, R16, 0x10, RZ ;  /* 0x0000001010037824 */ /* 0x000fe200078e00ff */
[----:B------:R-:W-:Y:S01]  /*0ac0*/  SHF.R.U32.HI R8, RZ, 0x2, R19 ;  /* 0x00000002ff087819 */ /* 0x000fe20000011613 */
[----:B------:R-:W-:Y:S01]  /*0ad0*/  STG.E.64 desc[UR8][R10.64+0x8], R24 ;  /* 0x000008180a007986 */ /* 0x000fe2000c101b08 */
[----:B------:R-:W-:Y:S02]  /*0ae0*/  LOP3.LUT R4, R4, R13, RZ, 0x3c, !PT ;  /* 0x0000000d04047212 */ /* 0x000fe400078e3cff */
[----:B------:R-:W-:Y:S02]  /*0af0*/  LOP3.LUT R8, R8, R19, RZ, 0x3c, !PT ;  /* 0x0000001308087212 */ /* 0x000fe400078e3cff */
[----:B------:R-:W-:Y:S01]  /*0b00*/  IADD3 R18, PT, PT, R12, 0x587c5, RZ ;  /* 0x000587c50c127810 */ /* 0x000fe20007ffe0ff */
[----:B------:R-:W-:Y:S01]  /*0b10*/  IMAD.SHL.U32 R6, R4, 0x2, RZ ;  /* 0x0000000204067824 */ /* 0x000fe200078e00ff */
[----:B------:R-:W-:-:S02]  /*0b20*/  IADD3 R12, PT, PT, R12, 0xb0f8a, RZ ;  /* 0x000b0f8a0c0c7810 */ /* 0x000fc40007ffe0ff */
[----:B------:R-:W-:Y:S01]  /*0b30*/  ISETP.NE.U32.AND P2, PT, RZ, UR7, PT ;  /* 0x00000007ff007c0c */ /* 0x000fe2000bf45070 */
[----:B------:R1:W-:Y:S01]  /*0b40*/  STG.E.64 desc[UR8][R10.64], R18 ;  /* 0x000000120a007986 */ /* 0x0003e2000c101b08 */
[----:B0-----:R-:W0:Y:S01]  /*0b50*/  MUFU.RCP R7, R7 ;  /* 0x0000000700077308 */ /* 0x001e220000001000 */
[----:B------:R-:W-:Y:S01]  /*0b60*/  LOP3.LUT R3, R4, R6, R3, 0x96, !PT ;  /* 0x0000000604037212 */ /* 0x000fe200078e9603 */
[----:B------:R-:W-:Y:S01]  /*0b70*/  IMAD.SHL.U32 R4, R8, 0x2, RZ ;  /* 0x0000000208047824 */ /* 0x000fe200078e00ff */
[----:B------:R-:W-:Y:S02]  /*0b80*/  LOP3.LUT R21, RZ, UR7, RZ, 0x33, !PT ;  /* 0x00000007ff157c12 */ /* 0x000fe4000f8e33ff */
[----:B------:R-:W-:-:S05]  /*0b90*/  LOP3.LUT R17, R3, R16, RZ, 0x3c, !PT ;  /* 0x0000001003117212 */ /* 0x000fca00078e3cff */
[----:B------:R-:W-:Y:S01]  /*0ba0*/  IMAD.SHL.U32 R3, R17, 0x10, RZ ;  /* 0x0000001011037824 */ /* 0x000fe200078e00ff */
[----:B------:R-:W-:Y:S04]  /*0bb0*/  STG.E.64 desc[UR8][R10.64+0x10], R16 ;  /* 0x000010100a007986 */ /* 0x000fe8000c101b08 */
[----:B------:R-:W-:Y:S01]  /*0bc0*/  LOP3.LUT R8, R8, R4, R3, 0x96, !PT ;  /* 0x0000000408087212 */ /* 0x000fe200078e9603 */
[----:B------:R-:W-:Y:S01]  /*0bd0*/  IMAD.MOV.U32 R4, RZ, RZ, RZ ;  /* 0x000000ffff047224 */ /* 0x000fe200078e00ff */
[----:B0-----:R-:W-:Y:S01]  /*0be0*/  IADD3 R5, PT, PT, R7, 0xffffffe, RZ ;  /* 0x0ffffffe07057810 */ /* 0x001fe20007ffe0ff */
[----:B------:R-:W-:-:S05]  /*0bf0*/  IMAD.IADD R3, R17, 0x1, R18 ;  /* 0x0000000111037824 */ /* 0x000fca00078e0212 */
[----:B------:R-:W0:Y:S02]  /*0c00*/  F2I.FTZ.U32.TRUNC.NTZ R5, R5 ;  /* 0x0000000500057305 */ /* 0x000e24000021f000 */
[----:B0-----:R-:W-:-:S05]  /*0c10*/  IADD3 R7, PT, PT, RZ, -R5, RZ ;  /* 0x80000005ff077210 */ /* 0x001fca0007ffe0ff */
[----:B------:R-:W-:-:S04]  /*0c20*/  IMAD R7, R7, UR7, RZ ;  /* 0x0000000707077c24 */ /* 0x000fc8000f8e02ff */
[----:B------:R-:W-:Y:S01]  /*0c30*/  IMAD.HI.U32 R7, R5, R7, R4 ;  /* 0x0000000705077227 */ /* 0x000fe200078e0004 */
[----:B------:R-:W-:-:S05]  /*0c40*/  LOP3.LUT R5, R8, R17, RZ, 0x3c, !PT ;  /* 0x0000001108057212 */ /* 0x000fca00078e3cff */
[----:B------:R-:W-:-:S04]  /*0c50*/  IMAD.HI.U32 R4, R7, R3, RZ ;  /* 0x0000000307047227 */ /* 0x000fc800078e00ff */
[----:B------:R-:W-:Y:S02]  /*0c60*/  IMAD.IADD R6, R12, 0x1, R5 ;  /* 0x000000010c067824 */ /* 0x000fe400078e0205 */
[----:B------:R-:W-:Y:S02]  /*0c70*/  IMAD.MOV R8, RZ, RZ, -R4 ;  /* 0x000000ffff087224 */ /* 0x000fe400078e0a04 */
[----:B------:R-:W-:-:S04]  /*0c80*/  IMAD.HI.U32 R4, R7, R6, RZ ;  /* 0x0000000607047227 */ /* 0x000fc800078e00ff */
[----:B------:R-:W-:Y:S01]  /*0c90*/  IMAD R3, R8, UR7, R3 ;  /* 0x0000000708037c24 */ /* 0x000fe2000f8e0203 */
[----:B------:R-:W-:Y:S01]  /*0ca0*/  IADD3 R7, PT, PT, -R4, RZ, RZ ;  /* 0x000000ff04077210 */ /* 0x000fe20007ffe1ff */
[----:B------:R-:W-:-:S03]  /*0cb0*/  IMAD.MOV.U32 R8, RZ, RZ, R25 ;  /* 0x000000ffff087224 */ /* 0x000fc600078e0019 */
[----:B------:R-:W-:Y:S01]  /*0cc0*/  ISETP.GE.U32.AND P0, PT, R3, UR7, PT ;  /* 0x0000000703007c0c */ /* 0x000fe2000bf06070 */
[----:B------:R-:W-:Y:S02]  /*0cd0*/  IMAD R4, R7, UR7, R6 ;  /* 0x0000000707047c24 */ /* 0x000fe4000f8e0206 */
[----:B------:R-:W0:Y:S03]  /*0ce0*/  LDC.64 R6, c[0x0][0x388] ;  /* 0x0000e200ff067b82 */ /* 0x000e260000000a00 */
[----:B------:R-:W-:-:S07]  /*0cf0*/  ISETP.GE.U32.AND P1, PT, R4, UR7, PT ;  /* 0x0000000704007c0c */ /* 0x000fce000bf26070 */
[----:B------:R-:W-:-:S05]  /*0d00*/  @P0 VIADD R3, R3, -UR7 ;  /* 0x8000000703030c36 */ /* 0x000fca0008000000 */
[----:B------:R-:W-:Y:S01]  /*0d10*/  ISETP.GE.U32.AND P0, PT, R3, UR7, PT ;  /* 0x0000000703007c0c */ /* 0x000fe2000bf06070 */
[----:B------:R-:W-:-:S05]  /*0d20*/  @P1 VIADD R4, R4, -UR7 ;  /* 0x8000000704041c36 */ /* 0x000fca0008000000 */
[----:B------:R-:W-:-:S07]  /*0d30*/  ISETP.GE.U32.AND P1, PT, R4, UR7, PT ;  /* 0x0000000704007c0c */ /* 0x000fce000bf26070 */
[----:B------:R-:W-:-:S04]  /*0d40*/  @P0 IADD3 R3, PT, PT, R3, -UR7, RZ ;  /* 0x8000000703030c10 */ /* 0x000fc8000fffe0ff */
[----:B------:R-:W-:Y:S02]  /*0d50*/  SEL R3, R21, R3, !P2 ;  /* 0x0000000315037207 */ /* 0x000fe40005000000 */
[----:B------:R-:W-:-:S03]  /*0d60*/  @P1 VIADD R4, R4, -UR7 ;  /* 0x8000000704041c36 */ /* 0x000fc60008000000 */
[----:B0-----:R-:W-:Y:S02]  /*0d70*/  IMAD.WIDE R14, R3, 0x4, R6 ;  /* 0x00000004030e7825 */ /* 0x001fe400078e0206 */
[----:B------:R-:W-:Y:S02]  /*0d80*/  SEL R21, R21, R4, !P2 ;  /* 0x0000000415157207 */ /* 0x000fe40005000000 */
[----:B------:R-:W-:Y:S02]  /*0d90*/  MOV R9, R16 ;  /* 0x0000001000097202 */ /* 0x000fe40000000f00 */
[----:B------:R-:W2:Y:S01]  /*0da0*/  LDG.E R15, desc[UR8][R14.64] ;  /* 0x000000080e0f7981 */ /* 0x000ea2000c1e1900 */
[----:B------:R-:W-:Y:S02]  /*0db0*/  IMAD.MOV.U32 R13, RZ, RZ, R24 ;  /* 0x000000ffff0d7224 */ /* 0x000fe400078e0018 */
[----:B------:R-:W-:Y:S01]  /*0dc0*/  IMAD.MOV.U32 R4, RZ, RZ, R17 ;  /* 0x000000ffff047224 */ /* 0x000fe200078e0011 */
[----:B------:R-:W-:Y:S01]  /*0dd0*/  STG.E.64 desc[UR8][R10.64+0x8], R8 ;  /* 0x000008080a007986 */ /* 0x000fe2000c101b08 */
[----:B------:R-:W-:-:S03]  /*0de0*/  IMAD.WIDE R22, R21, 0x4, R6 ;  /* 0x0000000415167825 */ /* 0x000fc600078e0206 */
[----:B------:R0:W-:Y:S04]  /*0df0*/  STG.E.64 desc[UR8][R10.64], R12 ;  /* 0x0000000c0a007986 */ /* 0x0001e8000c101b08 */
[----:B------:R3:W-:Y:S04]  /*0e00*/  STG.E.64 desc[UR8][R10.64+0x10], R4 ;  /* 0x000010040a007986 */ /* 0x0007e8000c101b08 */
[----:B------:R-:W4:Y:S01]  /*0e10*/  LDG.E R23, desc[UR8][R22.64] ;  /* 0x0000000816177981 */ /* 0x000f22000c1e1900 */
[----:B------:R-:W-:Y:S01]  /*0e20*/  MOV R6, R16 ;  /* 0x0000001000067202 */ /* 0x000fe20000000f00 */
[----:B------:R-:W-:Y:S01]  /*0e30*/  IMAD.MOV.U32 R7, RZ, RZ, R17 ;  /* 0x000000ffff077224 */ /* 0x000fe200078e0011 */
[----:B-1----:R-:W-:Y:S01]  /*0e40*/  MOV R19, R25 ;  /* 0x0000001900137202 */ /* 0x002fe20000000f00 */
[----:B0-----:R-:W-:Y:S01]  /*0e50*/  IMAD.MOV.U32 R13, RZ, RZ, R24 ;  /* 0x000000ffff0d7224 */ /* 0x001fe200078e0018 */
[----:B--2---:R-:W-:-:S04]  /*0e60*/  FSETP.GEU.AND P0, PT, R15, R20, PT ;  /* 0x000000140f00720b */ /* 0x004fc80003f0e000 */
[----:B------:R-:W-:Y:S02]  /*0e70*/  FSEL R20, R15, R20, !P0 ;  /* 0x000000140f147208 */ /* 0x000fe40004000000 */
[----:B------:R-:W-:Y:S02]  /*0e80*/  SEL R0, R3, R0, !P0 ;  /* 0x0000000003007207 */ /* 0x000fe40004000000 */
[----:B----4-:R-:W-:-:S13]  /*0e90*/  FSETP.GEU.AND P1, PT, R23, R20, PT ;  /* 0x000000141700720b */ /* 0x010fda0003f2e000 */
[----:B------:R-:W-:Y:S02]  /*0ea0*/  @!P1 IMAD.MOV.U32 R0, RZ, RZ, R21 ;  /* 0x000000ffff009224 */ /* 0x000fe400078e0015 */
[----:B---3--:R-:W-:-:S07]  /*0eb0*/  @!P1 IMAD.MOV.U32 R20, RZ, RZ, R23 ;  /* 0x000000ffff149224 */ /* 0x008fce00078e0017 */
.L_x_5:
[----:B------:R-:W-:Y:S05]  /*0ec0*/  BRA.U UP1, `(.L_x_4) ;  /* 0x0000000101887547 */ /* 0x000fea000b800000 */
[----:B------:R-:W0:Y:S01]  /*0ed0*/  I2F.U32.RP R14, UR7 ;  /* 0x00000007000e7d06 */ /* 0x000e220008209000 */
[----:B-----5:R-:W-:Y:S01]  /*0ee0*/  SHF.R.U32.HI R4, RZ, 0x2, R13 ;  /* 0x00000002ff047819 */ /* 0x020fe2000001160d */
[----:B------:R-:W-:Y:S01]  /*0ef0*/  IMAD.SHL.U32 R3, R5, 0x10, RZ ;  /* 0x0000001005037824 */ /* 0x000fe200078e00ff */
[----:B------:R-:W-:Y:S01]  /*0f00*/  ISETP.NE.U32.AND P1, PT, RZ, UR7, PT ;  /* 0x00000007ff007c0c */ /* 0x000fe2000bf25070 */
[----:B------:R-:W-:Y:S01]  /*0f10*/  VIADD R18, R12, 0x587c5 ;  /* 0x000587c50c127836 */ /* 0x000fe20000000000 */
[----:B------:R-:W-:Y:S01]  /*0f20*/  LOP3.LUT R4, R4, R13, RZ, 0x3c, !PT ;  /* 0x0000000d04047212 */ /* 0x000fe200078e3cff */
[----:B------:R-:W-:Y:S01]  /*0f30*/  IMAD.MOV.U32 R12, RZ, RZ, R5 ;  /* 0x000000ffff0c7224 */ /* 0x000fe200078e0005 */
[----:B------:R1:W-:Y:S02]  /*0f40*/  STG.E.64 desc[UR8][R10.64+0x8], R6 ;  /* 0x000008060a007986 */ /* 0x0003e4000c101b08 */
[C---:B------:R-:W-:Y:S02]  /*0f50*/  SHF.L.U32 R8, R4.reuse, 0x1, RZ ;  /* 0x0000000104087819 */ /* 0x040fe400000006ff */
[----:B------:R1:W-:Y:S02]  /*0f60*/  STG.E.64 desc[UR8][R10.64], R18 ;  /* 0x000000120a007986 */ /* 0x0003e4000c101b08 */
[----:B------:R-:W-:Y:S01]  /*0f70*/  LOP3.LUT R8, R4, R8, R3, 0x96, !PT ;  /* 0x0000000804087212 */ /* 0x000fe200078e9603 */
[----:B0-----:R-:W0:Y:S02]  /*0f80*/  MUFU.RCP R14, R14 ;  /* 0x0000000e000e7308 */ /* 0x001e240000001000 */
[----:B0-----:R-:W-:-:S06]  /*0f90*/  IADD3 R9, PT, PT, R14, 0xffffffe, RZ ;  /* 0x0ffffffe0e097810 */ /* 0x001fcc0007ffe0ff */
[----:B------:R-:W0:Y:S02]  /*0fa0*/  F2I.FTZ.U32.TRUNC.NTZ R9, R9 ;  /* 0x0000000900097305 */ /* 0x000e24000021f000 */
[----:B0-----:R-:W-:-:S04]  /*0fb0*/  IMAD.MOV R13, RZ, RZ, -R9 ;  /* 0x000000ffff0d7224 */ /* 0x001fc800078e0a09 */
[----:B------:R-:W-:Y:S01]  /*0fc0*/  IMAD R3, R13, UR7, RZ ;  /* 0x000000070d037c24 */ /* 0x000fe2000f8e02ff */
[----:B------:R-:W-:Y:S01]  /*0fd0*/  LOP3.LUT R13, R8, R5, RZ, 0x3c, !PT ;  /* 0x00000005080d7212 */ /* 0x000fe200078e3cff */
[----:B------:R-:W-:-:S04]  /*0fe0*/  IMAD.MOV.U32 R8, RZ, RZ, RZ ;  /* 0x000000ffff087224 */ /* 0x000fc800078e00ff */
[----:B------:R-:W-:Y:S01]  /*0ff0*/  IMAD.HI.U32 R4, R9, R3, R8 ;  /* 0x0000000309047227 */ /* 0x000fe200078e0008 */
[----:B------:R-:W-:Y:S01]  /*1000*/  IADD3 R3, PT, PT, R13, R18, RZ ;  /* 0x000000120d037210 */ /* 0x000fe20007ffe0ff */
[----:B------:R-:W0:Y:S01]  /*1010*/  LDC.64 R8, c[0x0][0x388] ;  /* 0x0000e200ff087b82 */ /* 0x000e220000000a00 */
[----:B------:R1:W-:Y:S03]  /*1020*/  STG.E.64 desc[UR8][R10.64+0x10], R12 ;  /* 0x0000100c0a007986 */ /* 0x0003e6000c101b08 */
[----:B------:R-:W-:-:S04]  /*1030*/  IMAD.HI.U32 R4, R4, R3, RZ ;  /* 0x0000000304047227 */ /* 0x000fc800078e00ff */
[----:B------:R-:W-:-:S04]  /*1040*/  IMAD.MOV R4, RZ, RZ, -R4 ;  /* 0x000000ffff047224 */ /* 0x000fc800078e0a04 */
[----:B------:R-:W-:-:S05]  /*1050*/  IMAD R3, R4, UR7, R3 ;  /* 0x0000000704037c24 */ /* 0x000fca000f8e0203 */
[----:B------:R-:W-:-:S13]  /*1060*/  ISETP.GE.U32.AND P0, PT, R3, UR7, PT ;  /* 0x0000000703007c0c */ /* 0x000fda000bf06070 */
[----:B------:R-:W-:-:S05]  /*1070*/  @P0 VIADD R3, R3, -UR7 ;  /* 0x8000000703030c36 */ /* 0x000fca0008000000 */
[----:B------:R-:W-:-:S13]  /*1080*/  ISETP.GE.U32.AND P0, PT, R3, UR7, PT ;  /* 0x0000000703007c0c */ /* 0x000fda000bf06070 */
[----:B------:R-:W-:Y:S02]  /*1090*/  @P0 IADD3 R3, PT, PT, R3, -UR7, RZ ;  /* 0x8000000703030c10 */ /* 0x000fe4000fffe0ff */
[----:B------:R-:W-:-:S05]  /*10a0*/  @!P1 LOP3.LUT R3, RZ, UR7, RZ, 0x33, !PT ;  /* 0x00000007ff039c12 */ /* 0x000fca000f8e33ff */
[----:B0-----:R-:W-:-:S06]  /*10b0*/  IMAD.WIDE R4, R3, 0x4, R8 ;  /* 0x0000000403047825 */ /* 0x001fcc00078e0208 */
[----:B------:R-:W2:Y:S02]  /*10c0*/  LDG.E R5, desc[UR8][R4.64] ;  /* 0x0000000804057981 */ /* 0x000ea4000c1e1900 */
[----:B--2---:R-:W-:-:S04]  /*10d0*/  FSETP.GEU.AND P0, PT, R5, R20, PT ;  /* 0x000000140500720b */ /* 0x004fc80003f0e000 */
[----:B-1----:R-:W-:-:S09]  /*10e0*/  SEL R0, R3, R0, !P0 ;  /* 0x0000000003007207 */ /* 0x002fd20004000000 */
.L_x_4:
[----:B------:R-:W-:-:S05]  /*10f0*/  IMAD R4, R0, 0x3, RZ ;  /* 0x0000000300047824 */ /* 0x000fca00078e02ff */
[----:B------:R-:W-:-:S07]  /*1100*/  SHF.R.S32.HI R5, RZ, 0x1f, R4 ;  /* 0x0000001fff057819 */ /* 0x000fce0000011404 */
.L_x_1:
[----:B------:R-:W0:Y:S02]  /*1110*/  LDCU.64 UR4, c[0x0][0x380] ;  /* 0x00007000ff0477ac */ /* 0x000e240008000a00 */
[----:B0-----:R-:W-:-:S04]  /*1120*/  LEA R6, P0, R4, UR4, 0x2 ;  /* 0x0000000404067c11 */ /* 0x001fc8000f8010ff */
[----:B------:R-:W-:Y:S02]  /*1130*/  LEA.HI.X R7, R4, UR5, R5, 0x2, P0 ;  /* 0x0000000504077c11 */ /* 0x000fe400080f1405 */
[----:B------:R-:W0:Y:S03]  /*1140*/  LDC.64 R4, c[0x0][0x390] ;  /* 0x0000e400ff047b82 */ /* 0x000e260000000a00 */
[----:B------:R-:W2:Y:S01]  /*1150*/  LDG.E R9, desc[UR8][R6.64] ;  /* 0x0000000806097981 */ /* 0x000ea2000c1e1900 */
[----:B------:R-:W-:-:S04]  /*1160*/  IMAD R3, R2, 0x3, RZ ;  /* 0x0000000302037824 */ /* 0x000fc800078e02ff */
[----:B0-----:R-:W-:-:S05]  /*1170*/  IMAD.WIDE R2, R3, 0x4, R4 ;  /* 0x0000000403027825 */ /* 0x001fca00078e0204 */
[----:B--2---:R-:W-:Y:S04]  /*1180*/  STG.E desc[UR8][R2.64], R9 ;  /* 0x0000000902007986 */ /* 0x004fe8000c101908 */
[----:B------:R-:W2:Y:S04]  /*1190*/  LDG.E R5, desc[UR8][R6.64+0x4] ;  /* 0x0000040806057981 */ /* 0x000ea8000c1e1900 */
[----:B--2---:R-:W-:Y:S04]  /*11a0*/  STG.E desc[UR8][R2.64+0x4], R5 ;  /* 0x0000040502007986 */ /* 0x004fe8000c101908 */
[----:B------:R-:W2:Y:S04]  /*11b0*/  LDG.E R11, desc[UR8][R6.64+0x8] ;  /* 0x00000808060b7981 */ /* 0x000ea8000c1e1900 */
[----:B--2---:R-:W-:Y:S01]  /*11c0*/  STG.E desc[UR8][R2.64+0x8], R11 ;  /* 0x0000080b02007986 */ /* 0x004fe2000c101908 */
[----:B------:R-:W-:Y:S05]  /*11d0*/  EXIT ;  /* 0x000000000000794d */ /* 0x000fea0003800000 */
.L_x_6:
        /* <DEDUP_REMOVED lines=10> */
.L_x_37:


//--------------------- .text._Z11fitnessfuncPfS_S_S_S_ii --------------------------
	.section	.text._Z11fitnessfuncPfS_S_S_S_ii,"ax",@progbits
	.align	128
        .global         _Z11fitnessfuncPfS_S_S_S_ii
        .type           _Z11fitnessfuncPfS_S_S_S_ii,@function
        .size           _Z11fitnessfuncPfS_S_S_S_ii,(.L_x_35 - _Z11fitnessfuncPfS_S_S_S_ii)
        .other          _Z11fitnessfuncPfS_S_S_S_ii,@"STO_CUDA_ENTRY STV_DEFAULT"
_Z11fitnessfuncPfS_S_S_S_ii:
.text._Z11fitnessfuncPfS_S_S_S_ii:
        /* <DEDUP_REMOVED lines=9> */
[----:B------:R-:W1:Y:S01]  /*0090*/  LDC.64 R2, c[0x0][0x380] ;  /* 0x0000e000ff027b82 */ /* 0x000e620000000a00 */
[----:B------:R-:W-:Y:S01]  /*00a0*/  LEA R5, R8, R8, 0x1 ;  /* 0x0000000808057211 */ /* 0x000fe200078e08ff */
[----:B------:R-:W-:Y:S01]  /*00b0*/  HFMA2 R13, -RZ, RZ, 0, 0 ;  /* 0x00000000ff0d7431 */ /* 0x000fe200000001ff */
[----:B------:R-:W2:Y:S01]  /*00c0*/  LDCU.64 UR18, c[0x0][0x358] ;  /* 0x00006b00ff1277ac */ /* 0x000ea20008000a00 */
[----:B0-----:R-:W-:Y:S02]  /*00d0*/  UISETP.GE.AND UP0, UPT, UR4, 0x1, UPT ;  /* 0x000000010400788c */ /* 0x001fe4000bf06270 */
[----:B-1----:R-:W-:-:S07]  /*00e0*/  IMAD.WIDE R2, R5, 0x4, R2 ;  /* 0x0000000405027825 */ /* 0x002fce00078e0202 */
[----:B--2---:R-:W-:Y:S05]  /*00f0*/  BRA.U !UP0, `(.L_x_7) ;  /* 0x0000001908c47547 */ /* 0x004fea000b800000 */
[----:B------:R0:W5:Y:S04]  /*0100*/  LDG.E R9, desc[UR18][R2.64] ;  /* 0x0000001202097981 */ /* 0x000168000c1e1900 */
[----:B------:R0:W5:Y:S04]  /*0110*/  LDG.E R10, desc[UR18][R2.64+0x4] ;  /* 0x00000412020a7981 */ /* 0x000168000c1e1900 */
[----:B------:R0:W5:Y:S01]  /*0120*/  LDG.E R11, desc[UR18][R2.64+0x8] ;  /* 0x00000812020b7981 */ /* 0x000162000c1e1900 */
[----:B------:R-:W-:Y:S01]  /*0130*/  UISETP.GE.U32.AND UP0, UPT, UR4, 0x4, UPT ;  /* 0x000000040400788c */ /* 0x000fe2000bf06070 */
[----:B------:R-:W-:Y:S01]  /*0140*/  CS2R R12, SRZ ;  /* 0x00000000000c7805 */ /* 0x000fe2000001ff00 */
[----:B------:R-:W-:-:S07]  /*0150*/  ULOP3.LUT UR16, UR4, 0x3, URZ, 0xc0, !UPT ;  /* 0x0000000304107892 */ /* 0x000fce000f8ec0ff */
[----:B0-----:R-:W-:Y:S05]  /*0160*/  BRA.U !UP0, `(.L_x_8) ;  /* 0x0000000d08cc7547 */ /* 0x001fea000b800000 */
[----:B------:R-:W0:Y:S01]  /*0170*/  LDCU.128 UR12, c[0x0][0x390] ;  /* 0x00007200ff0c77ac */ /* 0x000e220008000c00 */
[----:B------:R-:W-:Y:S01]  /*0180*/  MOV R13, RZ ;  /* 0x000000ff000d7202 */ /* 0x000fe20000000f00 */
[----:B------:R-:W1:Y:S01]  /*0190*/  LDCU.64 UR10, c[0x0][0x3a0] ;  /* 0x00007400ff0a77ac */ /* 0x000e620008000a00 */
[----:B------:R-:W-:-:S06]  /*01a0*/  ULOP3.LUT UR4, UR4, 0x7ffffffc, URZ, 0xc0, !UPT ;  /* 0x7ffffffc04047892 */ /* 0x000fcc000f8ec0ff */
[----:B------:R-:W-:Y:S01]  /*01b0*/  MOV R12, UR4 ;  /* 0x00000004000c7c02 */ /* 0x000fe20008000f00 */
[----:B0-----:R-:W-:Y:S02]  /*01c0*/  UIADD3 UR9, UP0, UPT, UR12, 0x8, URZ ;  /* 0x000000080c097890 */ /* 0x001fe4000ff1e0ff */
[----:B------:R-:W-:Y:S02]  /*01d0*/  UIADD3 UR7, UP1, UPT, UR14, 0x8, URZ ;  /* 0x000000080e077890 */ /* 0x000fe4000ff3e0ff */
[----:B-1----:R-:W-:Y:S02]  /*01e0*/  UIADD3 UR5, UP2, UPT, UR10, 0x8, URZ ;  /* 0x000000080a057890 */ /* 0x002fe4000ff5e0ff */
[----:B------:R-:W-:Y:S01]  /*01f0*/  UIADD3.X UR10, UPT, UPT, URZ, UR13, URZ, UP0, !UPT ;  /* 0x0000000dff0a7290 */ /* 0x000fe200087fe4ff */
[----:B------:R-:W-:Y:S01]  /*0200*/  MOV R4, UR9 ;  /* 0x0000000900047c02 */ /* 0x000fe20008000f00 */
[----:B------:R-:W-:Y:S01]  /*0210*/  UIADD3.X UR8, UPT, UPT, URZ, UR15, URZ, UP1, !UPT ;  /* 0x0000000fff087290 */ /* 0x000fe20008ffe4ff */
[----:B------:R-:W-:Y:S01]  /*0220*/  MOV R2, UR7 ;  /* 0x0000000700027c02 */ /* 0x000fe20008000f00 */
[----:B------:R-:W-:Y:S01]  /*0230*/  UIADD3.X UR6, UPT, UPT, URZ, UR11, URZ, UP2, !UPT ;  /* 0x0000000bff067290 */ /* 0x000fe200097fe4ff */
[----:B------:R-:W-:Y:S01]  /*0240*/  MOV R6, UR5 ;  /* 0x0000000500067c02 */ /* 0x000fe20008000f00 */
[----:B------:R-:W-:Y:S01]  /*0250*/  UIADD3 UR11, UPT, UPT, -UR4, URZ, URZ ;  /* 0x000000ff040b7290 */ /* 0x000fe2000fffe1ff */
[----:B------:R-:W-:-:S02]  /*0260*/  MOV R5, UR10 ;  /* 0x0000000a00057c02 */ /* 0x000fc40008000f00 */
[----:B------:R-:W-:Y:S02]  /*0270*/  MOV R3, UR8 ;  /* 0x0000000800037c02 */ /* 0x000fe40008000f00 */
[----:B------:R-:W-:-:S07]  /*0280*/  MOV R15, UR6 ;  /* 0x00000006000f7c02 */ /* 0x000fce0008000f00 */
.L_x_22:
[----:B------:R-:W2:Y:S04]  /*0290*/  LDG.E R0, desc[UR18][R2.64+-0x8] ;  /* 0xfffff81202007981 */ /* 0x000ea8000c1e1900 */
[----:B------:R-:W3:Y:S01]  /*02a0*/  LDG.E R7, desc[UR18][R4.64+-0x8] ;  /* 0xfffff81204077981 */ /* 0x000ee2000c1e1900 */
[----:B------:R-:W-:Y:S01]  /*02b0*/  BSSY.RECONVERGENT B0, `(.L_x_9) ;  /* 0x0000012000007945 */ /* 0x000fe20003800200 */
[----:B--2--5:R-:W-:Y:S01]  /*02c0*/  FADD R0, R11, -R0 ;  /* 0x800000000b007221 */ /* 0x024fe20000000000 */
[----:B---3--:R-:W-:-:S03]  /*02d0*/  FADD R7, R10, -R7 ;  /* 0x800000070a077221 */ /* 0x008fc60000000000 */
[----:B------:R-:W-:-:S04]  /*02e0*/  FMUL R0, R0, R0 ;  /* 0x0000000000007220 */ /* 0x000fc80000400000 */
[----:B------:R-:W-:Y:S01]  /*02f0*/  FFMA R17, R7, R7, R0 ;  /* 0x0000000707117223 */ /* 0x000fe20000000000 */
[----:B------:R-:W-:-:S03]  /*0300*/  MOV R7, R15 ;  /* 0x0000000f00077202 */ /* 0x000fc60000000f00 */
[----:B------:R0:W1:Y:S01]  /*0310*/  MUFU.RSQ R14, R17 ;  /* 0x00000011000e7308 */ /* 0x0000620000001400 */
[----:B------:R-:W-:-:S04]  /*0320*/  IADD3 R0, PT, PT, R17, -0xd000000, RZ ;  /* 0xf300000011007810 */ /* 0x000fc80007ffe0ff */
[----:B------:R-:W-:-:S13]  /*0330*/  ISETP.GT.U32.AND P0, PT, R0, 0x727fffff, PT ;  /* 0x727fffff0000780c */ /* 0x000fda0003f04070 */
[----:B01----:R-:W-:Y:S05]  /*0340*/  @!P0 BRA `(.L_x_10) ;  /* 0x0000000000108947 */ /* 0x003fea0003800000 */
[----:B------:R-:W-:Y:S02]  /*0350*/  MOV R0, R17 ;  /* 0x0000001100007202 */ /* 0x000fe40000000f00 */
[----:B------:R-:W-:-:S07]  /*0360*/  MOV R14, 0x380 ;  /* 0x00000380000e7802 */ /* 0x000fce0000000f00 */
[----:B------:R-:W-:Y:S05]  /*0370*/  CALL.REL.NOINC `($__internal_0_$__cuda_sm20_sqrt_rn_f32_slowpath) ;  /* 0x0000001800347944 */ /* 0x000fea0003c00000 */
[----:B------:R-:W-:Y:S05]  /*0380*/  BRA `(.L_x_11) ;  /* 0x0000000000107947 */ /* 0x000fea0003800000 */
.L_x_10:
[----:B------:R-:W-:Y:S01]  /*0390*/  FMUL.FTZ R16, R17, R14 ;  /* 0x0000000e11107220 */ /* 0x000fe20000410000 */
[----:B------:R-:W-:-:S03]  /*03a0*/  FMUL.FTZ R0, R14, 0.5 ;  /* 0x3f0000000e007820 */ /* 0x000fc60000410000 */
[----:B------:R-:W-:-:S04]  /*03b0*/  FFMA R15, -R16, R16, R17 ;  /* 0x00000010100f7223 */ /* 0x000fc80000000111 */
[----:B------:R-:W-:-:S07]  /*03c0*/  FFMA R16, R15, R0, R16 ;  /* 0x000000000f107223 */ /* 0x000fce0000000010 */
.L_x_11:
[----:B------:R-:W-:Y:S05]  /*03d0*/  BSYNC.RECONVERGENT B0 ;  /* 0x0000000000007941 */ /* 0x000fea0003800200 */
.L_x_9:
[----:B------:R-:W2:Y:S04]  /*03e0*/  LDG.E R14, desc[UR18][R2.64+-0x4] ;  /* 0xfffffc12020e7981 */ /* 0x000ea8000c1e1900 */
[----:B------:R-:W3:Y:S04]  /*03f0*/  LDG.E R15, desc[UR18][R4.64+-0x4] ;  /* 0xfffffc12040f7981 */ /* 0x000ee8000c1e1900 */
[----:B------:R-:W4:Y:S01]  /*0400*/  LDG.E R0, desc[UR18][R6.64+-0x8] ;  /* 0xfffff81206007981 */ /* 0x000f22000c1e1900 */
[----:B------:R-:W-:Y:S01]  /*0410*/  FADD R16, R16, 9.9999999747524270788e-07 ;  /* 0x358637bd10107421 */ /* 0x000fe20000000000 */
[----:B------:R-:W-:Y:S01]  /*0420*/  HFMA2 R18, -RZ, RZ, 1.5048828125, 33.21875 ;  /* 0x3e055027ff127431 */ /* 0x000fe200000001ff */
[----:B------:R-:W-:Y:S03]  /*0430*/  BSSY.RECONVERGENT B0, `(.L_x_12) ;  /* 0x000002f000007945 */ /* 0x000fe60003800200 */
[----:B------:R-:W-:-:S13]  /*0440*/  FSETP.GEU.AND P0, PT, R16, 1.175494350822287508e-38, PT ;  /* 0x008000001000780b */ /* 0x000fda0003f0e000 */
[----:B------:R-:W-:-:S05]  /*0450*/  @!P0 FMUL R16, R16, 8388608 ;  /* 0x4b00000010108820 */ /* 0x000fca0000400000 */
[----:B------:R-:W-:-:S04]  /*0460*/  IADD3 R17, PT, PT, R16, -0x3f2aaaab, RZ ;  /* 0xc0d5555510117810 */ /* 0x000fc80007ffe0ff */
[----:B------:R-:W-:-:S04]  /*0470*/  LOP3.LUT R19, R17, 0xff800000, RZ, 0xc0, !PT ;  /* 0xff80000011137812 */ /* 0x000fc800078ec0ff */
[-C--:B------:R-:W-:Y:S02]  /*0480*/  IADD3 R17, PT, PT, R16, -R19.reuse, RZ ;  /* 0x8000001310117210 */ /* 0x080fe40007ffe0ff */
[----:B------:R-:W-:-:S03]  /*0490*/  I2FP.F32.S32 R19, R19 ;  /* 0x0000001300137245 */ /* 0x000fc60000201400 */
[----:B------:R-:W-:-:S04]  /*04a0*/  FADD R17, R17, -1 ;  /* 0xbf80000011117421 */ /* 0x000fc80000000000 */
[----:B------:R-:W-:-:S04]  /*04b0*/  FFMA R18, R17, -R18, 0.14084610342979431152 ;  /* 0x3e1039f611127423 */ /* 0x000fc80000000812 */
[----:B------:R-:W-:-:S04]  /*04c0*/  FFMA R18, R17, R18, -0.12148627638816833496 ;  /* 0xbdf8cdcc11127423 */ /* 0x000fc80000000012 */
[----:B------:R-:W-:-:S04]  /*04d0*/  FFMA R18, R17, R18, 0.13980610668659210205 ;  /* 0x3e0f295511127423 */ /* 0x000fc80000000012 */
[----:B------:R-:W-:-:S04]  /*04e0*/  FFMA R18, R17, R18, -0.16684235632419586182 ;  /* 0xbe2ad8b911127423 */ /* 0x000fc80000000012 */
[----:B------:R-:W-:-:S04]  /*04f0*/  FFMA R18, R17, R18, 0.20012299716472625732 ;  /* 0x3e4ced0b11127423 */ /* 0x000fc80000000012 */
[----:B------:R-:W-:-:S04]  /*0500*/  FFMA R18, R17, R18, -0.24999669194221496582 ;  /* 0xbe7fff2211127423 */ /* 0x000fc80000000012 */
[----:B------:R-:W-:-:S04]  /*0510*/  FFMA R18, R17, R18, 0.33333182334899902344 ;  /* 0x3eaaaa7811127423 */ /* 0x000fc80000000012 */
[C---:B------:R-:W-:Y:S01]  /*0520*/  FFMA R20, R17.reuse, R18, -0.5 ;  /* 0xbf00000011147423 */ /* 0x040fe20000000012 */
[----:B------:R-:W-:Y:S02]  /*0530*/  FSEL R18, RZ, -23, P0 ;  /* 0xc1b80000ff127808 */ /* 0x000fe40000000000 */
[----:B------:R-:W-:Y:S01]  /*0540*/  ISETP.GT.U32.AND P0, PT, R16, 0x7f7fffff, PT ;  /* 0x7f7fffff1000780c */ /* 0x000fe20003f04070 */
[----:B------:R-:W-:Y:S02]  /*0550*/  FMUL R20, R17, R20 ;  /* 0x0000001411147220 */ /* 0x000fe40000400000 */
[----:B------:R-:W-:Y:S01]  /*0560*/  FFMA R18, R19, 1.1920928955078125e-07, R18 ;  /* 0x3400000013127823 */ /* 0x000fe20000000012 */
[----:B------:R-:W-:Y:S01]  /*0570*/  MOV R19, 0x7f800000 ;  /* 0x7f80000000137802 */ /* 0x000fe20000000f00 */
[----:B------:R-:W-:-:S04]  /*0580*/  FFMA R17, R17, R20, R17 ;  /* 0x0000001411117223 */ /* 0x000fc80000000011 */
[----:B------:R-:W-:-:S04]  /*0590*/  FFMA R17, R18, 0.69314718246459960938, R17 ;  /* 0x3f31721812117823 */ /* 0x000fc80000000011 */
[C---:B------:R-:W-:Y:S01]  /*05a0*/  @P0 FFMA R17, R16.reuse, R19, +INF ;  /* 0x7f80000010110423 */ /* 0x040fe20000000013 */
[----:B------:R-:W-:-:S03]  /*05b0*/  FSETP.NEU.AND P0, PT, R16, RZ, PT ;  /* 0x000000ff1000720b */ /* 0x000fc60003f0d000 */
[----:B------:R-:W-:-:S04]  /*05c0*/  FMUL R17, R17, 0.43429449200630187988 ;  /* 0x3ede5bd911117820 */ /* 0x000fc80000400000 */
[----:B------:R-:W-:Y:S01]  /*05d0*/  FMUL R17, R17, 10 ;  /* 0x4120000011117820 */ /* 0x000fe20000400000 */
[----:B--2---:R-:W-:Y:S01]  /*05e0*/  FADD R14, R11, -R14 ;  /* 0x8000000e0b0e7221 */ /* 0x004fe20000000000 */
[----:B---3--:R-:W-:-:S03]  /*05f0*/  FADD R15, R10, -R15 ;  /* 0x8000000f0a0f7221 */ /* 0x008fc60000000000 */
[----:B------:R-:W-:-:S04]  /*0600*/  FMUL R14, R14, R14 ;  /* 0x0000000e0e0e7220 */ /* 0x000fc80000400000 */
[----:B------:R-:W-:Y:S01]  /*0610*/  FFMA R19, R15, R15, R14 ;  /* 0x0000000f0f137223 */ /* 0x000fe2000000000e */
[----:B------:R-:W-:-:S03]  /*0620*/  FSEL R14, R17, -INF , P0 ;  /* 0xff800000110e7808 */ /* 0x000fc60000000000 */
[----:B------:R0:W1:Y:S01]  /*0630*/  MUFU.RSQ R18, R19 ;  /* 0x0000001300127308 */ /* 0x0000620000001400 */
[----:B------:R-:W-:Y:S01]  /*0640*/  IADD3 R16, PT, PT, R19, -0xd000000, RZ ;  /* 0xf300000013107810 */ /* 0x000fe20007ffe0ff */
[----:B------:R-:W-:-:S03]  /*0650*/  FADD R15, R9, R14 ;  /* 0x0000000e090f7221 */ /* 0x000fc60000000000 */
[----:B------:R-:W-:Y:S01]  /*0660*/  ISETP.GT.U32.AND P0, PT, R16, 0x727fffff, PT ;  /* 0x727fffff1000780c */ /* 0x000fe20003f04070 */
[----:B----4-:R-:W-:-:S04]  /*0670*/  FADD R0, R15, -R0 ;  /* 0x800000000f007221 */ /* 0x010fc80000000000 */
[----:B------:R-:W-:-:S08]  /*0680*/  FFMA R13, R0, R0, R13 ;  /* 0x00000000000d7223 */ /* 0x000fd0000000000d */
[----:B01----:R-:W-:Y:S05]  /*0690*/  @!P0 BRA `(.L_x_13) ;  /* 0x0000000000108947 */ /* 0x003fea0003800000 */
[----:B------:R-:W-:Y:S02]  /*06a0*/  MOV R0, R19 ;  /* 0x0000001300007202 */ /* 0x000fe40000000f00 */
[----:B------:R-:W-:-:S07]  /*06b0*/  MOV R14, 0x6d0 ;  /* 0x000006d0000e7802 */ /* 0x000fce0000000f00 */
[----:B------:R-:W-:Y:S05]  /*06c0*/  CALL.REL.NOINC `($__internal_0_$__cuda_sm20_sqrt_rn_f32_slowpath) ;  /* 0x0000001400607944 */ /* 0x000fea0003c00000 */
[----:B------:R-:W-:Y:S05]  /*06d0*/  BRA `(.L_x_14) ;  /* 0x0000000000107947 */ /* 0x000fea0003800000 */
.L_x_13:
[----:B------:R-:W-:Y:S01]  /*06e0*/  FMUL.FTZ R16, R19, R18 ;  /* 0x0000001213107220 */ /* 0x000fe20000410000 */
[----:B------:R-:W-:-:S03]  /*06f0*/  FMUL.FTZ R0, R18, 0.5 ;  /* 0x3f00000012007820 */ /* 0x000fc60000410000 */
[----:B------:R-:W-:-:S04]  /*0700*/  FFMA R15, -R16, R16, R19 ;  /* 0x00000010100f7223 */ /* 0x000fc80000000113 */
[----:B------:R-:W-:-:S07]  /*0710*/  FFMA R16, R15, R0, R16 ;  /* 0x000000000f107223 */ /* 0x000fce0000000010 */
.L_x_14:
[----:B------:R-:W-:Y:S05]  /*0720*/  BSYNC.RECONVERGENT B0 ;  /* 0x0000000000007941 */ /* 0x000fea0003800200 */
.L_x_12:
        /* <DEDUP_REMOVED lines=48> */
.L_x_16:
[----:B------:R-:W-:Y:S01]  /*0a30*/  FMUL.FTZ R16, R19, R18 ;  /* 0x0000001213107220 */ /* 0x000fe20000410000 */
[----:B------:R-:W-:-:S03]  /*0a40*/  FMUL.FTZ R0, R18, 0.5 ;  /* 0x3f00000012007820 */ /* 0x000fc60000410000 */
[----:B------:R-:W-:-:S04]  /*0a50*/  FFMA R15, -R16, R16, R19 ;  /* 0x00000010100f7223 */ /* 0x000fc80000000113 */
[----:B------:R-:W-:-:S07]  /*0a60*/  FFMA R16, R15, R0, R16 ;  /* 0x000000000f107223 */ /* 0x000fce0000000010 */
.L_x_17:
[----:B------:R-:W-:Y:S05]  /*0a70*/  BSYNC.RECONVERGENT B0 ;  /* 0x0000000000007941 */ /* 0x000fea0003800200 */
.L_x_15:
        /* <DEDUP_REMOVED lines=44> */
[----:B------:R-:W-:Y:S01]  /*0d40*/  BSSY.RECONVERGENT B1, `(.L_x_20) ;  /* 0x0000004000017945 */ /* 0x000fe20003800200 */
[----:B------:R-:W-:Y:S02]  /*0d50*/  MOV R0, R19 ;  /* 0x0000001300007202 */ /* 0x000fe40000000f00 */
[----:B------:R-:W-:-:S07]  /*0d60*/  MOV R14, 0xd80 ;  /* 0x00000d80000e7802 */ /* 0x000fce0000000f00 */
[----:B------:R-:W-:Y:S05]  /*0d70*/  CALL.REL.NOINC `($__internal_0_$__cuda_sm20_sqrt_rn_f32_slowpath) ;  /* 0x0000000c00b47944 */ /* 0x000fea0003c00000 */
[----:B------:R-:W-:Y:S05]  /*0d80*/  BSYNC.RECONVERGENT B1 ;  /* 0x0000000000017941 */ /* 0x000fea0003800200 */
.L_x_20:
[----:B------:R-:W-:Y:S01]  /*0d90*/  MOV R14, R16 ;  /* 0x00000010000e7202 */ /* 0x000fe20000000f00 */
[----:B------:R-:W-:Y:S06]  /*0da0*/  BRA `(.L_x_21) ;  /* 0x0000000000107947 */ /* 0x000fec0003800000 */
.L_x_19:
[----:B------:R-:W-:Y:S01]  /*0db0*/  FMUL.FTZ R14, R19, R16 ;  /* 0x00000010130e7220 */ /* 0x000fe20000410000 */
[----:B------:R-:W-:-:S03]  /*0dc0*/  FMUL.FTZ R0, R16, 0.5 ;  /* 0x3f00000010007820 */ /* 0x000fc60000410000 */
[----:B------:R-:W-:-:S04]  /*0dd0*/  FFMA R15, -R14, R14, R19 ;  /* 0x0000000e0e0f7223 */ /* 0x000fc80000000113 */
[----:B------:R-:W-:-:S07]  /*0de0*/  FFMA R14, R15, R0, R14 ;  /* 0x000000000f0e7223 */ /* 0x000fce000000000e */
.L_x_21:
[----:B------:R-:W-:Y:S05]  /*0df0*/  BSYNC.RECONVERGENT B0 ;  /* 0x0000000000007941 */ /* 0x000fea0003800200 */
.L_x_18:
[----:B------:R0:W2:Y:S01]  /*0e00*/  LDG.E R0, desc[UR18][R6.64+0x4] ;  /* 0x0000041206007981 */ /* 0x0000a2000c1e1900 */
[----:B------:R-:W-:Y:S01]  /*0e10*/  FADD R14, R14, 9.9999999747524270788e-07 ;  /* 0x358637bd0e0e7421 */ /* 0x000fe20000000000 */
[----:B------:R-:W-:Y:S01]  /*0e20*/  HFMA2 R19, -RZ, RZ, 1.5048828125, 33.21875 ;  /* 0x3e055027ff137431 */ /* 0x000fe200000001ff */
[----:B------:R-:W-:Y:S01]  /*0e30*/  UIADD3 UR11, UPT, UPT, UR11, 0x4, URZ ;  /* 0x000000040b0b7890 */ /* 0x000fe2000fffe0ff */
[----:B------:R-:W-:Y:S02]  /*0e40*/  IADD3 R2, P1, PT, R2, 0x10, RZ ;  /* 0x0000001002027810 */ /* 0x000fe40007f3e0ff */
[----:B------:R-:W-:Y:S01]  /*0e50*/  FSETP.GEU.AND P0, PT, R14, 1.175494350822287508e-38, PT ;  /* 0x008000000e00780b */ /* 0x000fe20003f0e000 */
[----:B------:R-:W-:Y:S01]  /*0e60*/  UISETP.NE.AND UP0, UPT, UR11, URZ, UPT ;  /* 0x000000ff0b00728c */ /* 0x000fe2000bf05270 */
[----:B------:R-:W-:Y:S02]  /*0e70*/  IADD3.X R3, PT, PT, RZ, R3, RZ, P1, !PT ;  /* 0x00000003ff037210 */ /* 0x000fe40000ffe4ff */
[----:B0-----:R-:W-:-:S09]  /*0e80*/  IADD3 R6, P2, PT, R6, 0x10, RZ ;  /* 0x0000001006067810 */ /* 0x001fd20007f5e0ff */
[----:B------:R-:W-:-:S05]  /*0e90*/  @!P0 FMUL R14, R14, 8388608 ;  /* 0x4b0000000e0e8820 */ /* 0x000fca0000400000 */
[----:B------:R-:W-:-:S04]  /*0ea0*/  IADD3 R15, PT, PT, R14, -0x3f2aaaab, RZ ;  /* 0xc0d555550e0f7810 */ /* 0x000fc80007ffe0ff */
[----:B------:R-:W-:-:S04]  /*0eb0*/  LOP3.LUT R17, R15, 0xff800000, RZ, 0xc0, !PT ;  /* 0xff8000000f117812 */ /* 0x000fc800078ec0ff */
[-C--:B------:R-:W-:Y:S02]  /*0ec0*/  IADD3 R15, PT, PT, R14, -R17.reuse, RZ ;  /* 0x800000110e0f7210 */ /* 0x080fe40007ffe0ff */
[----:B------:R-:W-:Y:S02]  /*0ed0*/  I2FP.F32.S32 R16, R17 ;  /* 0x0000001100107245 */ /* 0x000fe40000201400 */
[----:B------:R-:W-:Y:S01]  /*0ee0*/  MOV R17, 0x7f800000 ;  /* 0x7f80000000117802 */ /* 0x000fe20000000f00 */
        /* <DEDUP_REMOVED lines=8> */
[----:B------:R-:W-:Y:S01]  /*0f70*/  FFMA R19, R18, R15, -0.5 ;  /* 0xbf00000012137423 */ /* 0x000fe2000000000f */
[----:B------:R-:W-:Y:S02]  /*0f80*/  FSEL R15, RZ, -23, P0 ;  /* 0xc1b80000ff0f7808 */ /* 0x000fe40000000000 */
[----:B------:R-:W-:Y:S01]  /*0f90*/  ISETP.GT.U32.AND P0, PT, R14, 0x7f7fffff, PT ;  /* 0x7f7fffff0e00780c */ /* 0x000fe20003f04070 */
[----:B------:R-:W-:Y:S02]  /*0fa0*/  FMUL R19, R18, R19 ;  /* 0x0000001312137220 */ /* 0x000fe40000400000 */
[----:B------:R-:W-:Y:S02]  /*0fb0*/  FFMA R15, R16, 1.1920928955078125e-07, R15 ;  /* 0x34000000100f7823 */ /* 0x000fe4000000000f */
[----:B------:R-:W-:-:S04]  /*0fc0*/  FFMA R18, R18, R19, R18 ;  /* 0x0000001312127223 */ /* 0x000fc80000000012 */
[----:B------:R-:W-:-:S04]  /*0fd0*/  FFMA R15, R15, 0.69314718246459960938, R18 ;  /* 0x3f3172180f0f7823 */ /* 0x000fc80000000012 */
[C---:B------:R-:W-:Y:S01]  /*0fe0*/  @P0 FFMA R15, R14.reuse, R17, +INF ;  /* 0x7f8000000e0f0423 */ /* 0x040fe20000000011 */
[----:B------:R-:W-:-:S03]  /*0ff0*/  FSETP.NEU.AND P0, PT, R14, RZ, PT ;  /* 0x000000ff0e00720b */ /* 0x000fc60003f0d000 */
[----:B------:R-:W-:-:S04]  /*1000*/  FMUL R15, R15, 0.43429449200630187988 ;  /* 0x3ede5bd90f0f7820 */ /* 0x000fc80000400000 */
[----:B------:R-:W-:-:S05]  /*1010*/  FMUL R15, R15, 10 ;  /* 0x412000000f0f7820 */ /* 0x000fca0000400000 */
[----:B------:R-:W-:Y:S02]  /*1020*/  FSEL R14, R15, -INF , P0 ;  /* 0xff8000000f0e7808 */ /* 0x000fe40000000000 */
[----:B------:R-:W-:-:S03]  /*1030*/  IADD3 R4, P0, PT, R4, 0x10, RZ ;  /* 0x0000001004047810 */ /* 0x000fc60007f1e0ff */
[----:B------:R-:W-:Y:S01]  /*1040*/  FADD R15, R9, R14 ;  /* 0x0000000e090f7221 */ /* 0x000fe20000000000 */
[----:B------:R-:W-:-:S03]  /*1050*/  IADD3.X R5, PT, PT, RZ, R5, RZ, P0, !PT ;  /* 0x00000005ff057210 */ /* 0x000fc600007fe4ff */
[----:B--2---:R-:W-:Y:S01]  /*1060*/  FADD R0, R15, -R0 ;  /* 0x800000000f007221 */ /* 0x004fe20000000000 */
[----:B------:R-:W-:-:S03]  /*1070*/  IADD3.X R15, PT, PT, RZ, R7, RZ, P2, !PT ;  /* 0x00000007ff0f7210 */ /* 0x000fc600017fe4ff */
[----:B------:R-:W-:Y:S01]  /*1080*/  FFMA R13, R0, R0, R13 ;  /* 0x00000000000d7223 */ /* 0x000fe2000000000d */
[----:B------:R-:W-:Y:S06]  /*1090*/  BRA.U UP0, `(.L_x_22) ;  /* 0xfffffff1007c7547 */ /* 0x000fec000b83ffff */
.L_x_8:
[----:B------:R-:W-:-:S09]  /*10a0*/  UISETP.NE.AND UP0, UPT, UR16, URZ, UPT ;  /* 0x000000ff1000728c */ /* 0x000fd2000bf05270 */
[----:B------:R-:W-:Y:S05]  /*10b0*/  BRA.U !UP0, `(.L_x_7) ;  /* 0x0000000908d47547 */ /* 0x000fea000b800000 */
[----:B------:R-:W-:-:S09]  /*10c0*/  UISETP.NE.AND UP0, UPT, UR16, 0x1, UPT ;  /* 0x000000011000788c */ /* 0x000fd2000bf05270 */
[----:B------:R-:W-:Y:S05]  /*10d0*/  BRA.U !UP0, `(.L_x_23) ;  /* 0x0000000508cc7547 */ /* 0x000fea000b800000 */
[----:B------:R-:W0:Y:S08]  /*10e0*/  LDC.64 R6, c[0x0][0x398] ;  /* 0x0000e600ff067b82 */ /* 0x000e300000000a00 */
[----:B------:R-:W1:Y:S01]  /*10f0*/  LDC.64 R4, c[0x0][0x390] ;  /* 0x0000e400ff047b82 */ /* 0x000e620000000a00 */
[----:B0-----:R-:W-:-:S05]  /*1100*/  IMAD.WIDE.U32 R6, R12, 0x4, R6 ;  /* 0x000000040c067825 */ /* 0x001fca00078e0006 */
[----:B------:R-:W2:Y:S01]  /*1110*/  LDG.E R0, desc[UR18][R6.64] ;  /* 0x0000001206007981 */ /* 0x000ea2000c1e1900 */
[----:B-1----:R-:W-:-:S05]  /*1120*/  IMAD.WIDE.U32 R4, R12, 0x4, R4 ;  /* 0x000000040c047825 */ /* 0x002fca00078e0004 */
[----:B------:R-:W3:Y:S01]  /*1130*/  LDG.E R3, desc[UR18][R4.64] ;  /* 0x0000001204037981 */ /* 0x000ee2000c1e1900 */
[----:B------:R-:W-:Y:S01]  /*1140*/  BSSY.RECONVERGENT B0, `(.L_x_24) ;  /* 0x0000012000007945 */ /* 0x000fe20003800200 */
[----:B--2--5:R-:W-:-:S04]  /*1150*/  FADD R0, R11, -R0 ;  /* 0x800000000b007221 */ /* 0x024fc80000000000 */
[----:B------:R-:W-:Y:S01]  /*1160*/  FMUL R0, R0, R0 ;  /* 0x0000000000007220 */ /* 0x000fe20000400000 */
[----:B---3--:R-:W-:-:S04]  /*1170*/  FADD R3, R10, -R3 ;  /* 0x800000030a037221 */ /* 0x008fc80000000000 */
[----:B------:R-:W-:-:S05]  /*1180*/  FFMA R3, R3, R3, R0 ;  /* 0x0000000303037223 */ /* 0x000fca0000000000 */
[----:B------:R-:W-:Y:S01]  /*1190*/  IADD3 R0, PT, PT, R3, -0xd000000, RZ ;  /* 0xf300000003007810 */ /* 0x000fe20007ffe0ff */
[----:B------:R0:W1:Y:S03]  /*11a0*/  MUFU.RSQ R2, R3 ;  /* 0x0000000300027308 */ /* 0x0000660000001400 */
[----:B------:R-:W-:-:S13]  /*11b0*/  ISETP.GT.U32.AND P0, PT, R0, 0x727fffff, PT ;  /* 0x727fffff0000780c */ /* 0x000fda0003f04070 */
[----:B0-----:R-:W-:Y:S05]  /*11c0*/  @!P0 BRA `(.L_x_25) ;  /* 0x0000000000148947 */ /* 0x001fea0003800000 */
[----:B------:R-:W-:Y:S02]  /*11d0*/  MOV R0, R3 ;  /* 0x0000000300007202 */ /* 0x000fe40000000f00 */
[----:B------:R-:W-:-:S07]  /*11e0*/  MOV R14, 0x1200 ;  /* 0x00001200000e7802 */ /* 0x000fce0000000f00 */
[----:B-1----:R-:W-:Y:S05]  /*11f0*/  CALL.REL.NOINC `($__internal_0_$__cuda_sm20_sqrt_rn_f32_slowpath) ;  /* 0x0000000800947944 */ /* 0x002fea0003c00000 */
[----:B------:R-:W-:Y:S01]  /*1200*/  MOV R14, R16 ;  /* 0x00000010000e7202 */ /* 0x000fe20000000f00 */
[----:B------:R-:W-:Y:S06]  /*1210*/  BRA `(.L_x_26) ;  /* 0x0000000000107947 */ /* 0x000fec0003800000 */
.L_x_25:
[----:B-1----:R-:W-:Y:S01]  /*1220*/  FMUL.FTZ R14, R3, R2 ;  /* 0x00000002030e7220 */ /* 0x002fe20000410000 */
[----:B------:R-:W-:-:S03]  /*1230*/  FMUL.FTZ R0, R2, 0.5 ;  /* 0x3f00000002007820 */ /* 0x000fc60000410000 */
[----:B------:R-:W-:-:S04]  /*1240*/  FFMA R3, -R14, R14, R3 ;  /* 0x0000000e0e037223 */ /* 0x000fc80000000103 */
[----:B------:R-:W-:-:S07]  /*1250*/  FFMA R14, R3, R0, R14 ;  /* 0x00000000030e7223 */ /* 0x000fce000000000e */
.L_x_26:
[----:B------:R-:W-:Y:S05]  /*1260*/  BSYNC.RECONVERGENT B0 ;  /* 0x0000000000007941 */ /* 0x000fea0003800200 */
.L_x_24:
[----:B------:R-:W0:Y:S01]  /*1270*/  LDC.64 R2, c[0x0][0x3a0] ;  /* 0x0000e800ff027b82 */ /* 0x000e220000000a00 */
[----:B------:R-:W2:Y:S04]  /*1280*/  LDG.E R6, desc[UR18][R6.64+0x4] ;  /* 0x0000041206067981 */ /* 0x000ea8000c1e1900 */
[----:B------:R1:W3:Y:S01]  /*1290*/  LDG.E R5, desc[UR18][R4.64+0x4] ;  /* 0x0000041204057981 */ /* 0x0002e2000c1e1900 */
[----:B0-----:R-:W-:-:S05]  /*12a0*/  IMAD.WIDE.U32 R2, R12, 0x4, R2 ;  /* 0x000000040c027825 */ /* 0x001fca00078e0002 */
[----:B------:R-:W4:Y:S01]  /*12b0*/  LDG.E R0, desc[UR18][R2.64] ;  /* 0x0000001202007981 */ /* 0x000f22000c1e1900 */
[----:B------:R-:W-:Y:S01]  /*12c0*/  FADD R14, R14, 9.9999999747524270788e-07 ;  /* 0x358637bd0e0e7421 */ /* 0x000fe20000000000 */
[----:B------:R-:W-:Y:S01]  /*12d0*/  HFMA2 R17, -RZ, RZ, 1.5048828125, 33.21875 ;  /* 0x3e055027ff117431 */ /* 0x000fe200000001ff */
[----:B------:R-:W-:Y:S03]  /*12e0*/  BSSY.RECONVERGENT B0, `(.L_x_27) ;  /* 0x0000030000007945 */ /* 0x000fe60003800200 */
[----:B------:R-:W-:-:S04]  /*12f0*/  FSETP.GEU.AND P0, PT, R14, 1.175494350822287508e-38, PT ;  /* 0x008000000e00780b */ /* 0x000fc80003f0e000 */
[----:B-1----:R-:W-:-:S09]  /*1300*/  FSEL R4, RZ, -23, P0 ;  /* 0xc1b80000ff047808 */ /* 0x002fd20000000000 */
[----:B------:R-:W-:-:S05]  /*1310*/  @!P0 FMUL R14, R14, 8388608 ;  /* 0x4b0000000e0e8820 */ /* 0x000fca0000400000 */
[C---:B------:R-:W-:Y:S02]  /*1320*/  IADD3 R15, PT, PT, R14.reuse, -0x3f2aaaab, RZ ;  /* 0xc0d555550e0f7810 */ /* 0x040fe40007ffe0ff */
[----:B------:R-:W-:Y:S02]  /*1330*/  ISETP.GT.U32.AND P0, PT, R14, 0x7f7fffff, PT ;  /* 0x7f7fffff0e00780c */ /* 0x000fe40003f04070 */
[----:B------:R-:W-:-:S04]  /*1340*/  LOP3.LUT R15, R15, 0xff800000, RZ, 0xc0, !PT ;  /* 0xff8000000f0f7812 */ /* 0x000fc800078ec0ff */
[-C--:B------:R-:W-:Y:S02]  /*1350*/  IADD3 R16, PT, PT, R14, -R15.reuse, RZ ;  /* 0x8000000f0e107210 */ /* 0x080fe40007ffe0ff */
[----:B------:R-:W-:-:S03]  /*1360*/  I2FP.F32.S32 R15, R15 ;  /* 0x0000000f000f7245 */ /* 0x000fc60000201400 */
[----:B------:R-:W-:Y:S02]  /*1370*/  FADD R16, R16, -1 ;  /* 0xbf80000010107421 */ /* 0x000fe40000000000 */
[----:B------:R-:W-:Y:S01]  /*1380*/  FFMA R4, R15, 1.1920928955078125e-07, R4 ;  /* 0x340000000f047823 */ /* 0x000fe20000000004 */
[----:B------:R-:W-:Y:S01]  /*1390*/  MOV R15, 0x7f800000 ;  /* 0x7f800000000f7802 */ /* 0x000fe20000000f00 */
[----:B------:R-:W-:-:S04]  /*13a0*/  FFMA R7, R16, -R17, 0.14084610342979431152 ;  /* 0x3e1039f610077423 */ /* 0x000fc80000000811 */
[----:B------:R-:W-:-:S04]  /*13b0*/  FFMA R7, R16, R7, -0.12148627638816833496 ;  /* 0xbdf8cdcc10077423 */ /* 0x000fc80000000007 */
[----:B------:R-:W-:-:S04]  /*13c0*/  FFMA R7, R16, R7, 0.13980610668659210205 ;  /* 0x3e0f295510077423 */ /* 0x000fc80000000007 */
[----:B------:R-:W-:-:S04]  /*13d0*/  FFMA R7, R16, R7, -0.16684235632419586182 ;  /* 0xbe2ad8b910077423 */ /* 0x000fc80000000007 */
[----:B------:R-:W-:-:S04]  /*13e0*/  FFMA R7, R16, R7, 0.20012299716472625732 ;  /* 0x3e4ced0b10077423 */ /* 0x000fc80000000007 */
[----:B------:R-:W-:-:S04]  /*13f0*/  FFMA R7, R16, R7, -0.24999669194221496582 ;  /* 0xbe7fff2210077423 */ /* 0x000fc80000000007 */
[----:B------:R-:W-:-:S04]  /*1400*/  FFMA R7, R16, R7, 0.33333182334899902344 ;  /* 0x3eaaaa7810077423 */ /* 0x000fc80000000007 */
[----:B------:R-:W-:-:S04]  /*1410*/  FFMA R7, R16, R7, -0.5 ;  /* 0xbf00000010077423 */ /* 0x000fc80000000007 */
[----:B------:R-:W-:-:S04]  /*1420*/  FMUL R7, R16, R7 ;  /* 0x0000000710077220 */ /* 0x000fc80000400000 */
[----:B------:R-:W-:-:S04]  /*1430*/  FFMA R7, R16, R7, R16 ;  /* 0x0000000710077223 */ /* 0x000fc80000000010 */
[----:B------:R-:W-:Y:S01]  /*1440*/  FFMA R4, R4, 0.69314718246459960938, R7 ;  /* 0x3f31721804047823 */ /* 0x000fe20000000007 */
[C---:B------:R-:W-:Y:S01]  /*1450*/  @P0 FFMA R4, R14.reuse, R15, +INF ;  /* 0x7f8000000e040423 */ /* 0x040fe2000000000f */
[----:B------:R-:W-:-:S03]  /*1460*/  FSETP.NEU.AND P0, PT, R14, RZ, PT ;  /* 0x000000ff0e00720b */ /* 0x000fc60003f0d000 */
[----:B------:R-:W-:-:S04]  /*1470*/  FMUL R4, R4, 0.43429449200630187988 ;  /* 0x3ede5bd904047820 */ /* 0x000fc80000400000 */
[----:B------:R-:W-:-:S05]  /*1480*/  FMUL R4, R4, 10 ;  /* 0x4120000004047820 */ /* 0x000fca0000400000 */
[----:B------:R-:W-:Y:S01]  /*1490*/  FSEL R4, R4, -INF , P0 ;  /* 0xff80000004047808 */ /* 0x000fe20000000000 */
[----:B--2---:R-:W-:Y:S01]  /*14a0*/  FADD R6, R11, -R6 ;  /* 0x800000060b067221 */ /* 0x004fe20000000000 */
[----:B---3--:R-:W-:-:S03]  /*14b0*/  FADD R5, R10, -R5 ;  /* 0x800000050a057221 */ /* 0x008fc60000000000 */
[----:B------:R-:W-:-:S04]  /*14c0*/  FMUL R6, R6, R6 ;  /* 0x0000000606067220 */ /* 0x000fc80000400000 */
[----:B------:R-:W-:Y:S01]  /*14d0*/  FFMA R7, R5, R5, R6 ;  /* 0x0000000505077223 */ /* 0x000fe20000000006 */
[----:B------:R-:W-:-:S03]  /*14e0*/  FADD R5, R9, R4 ;  /* 0x0000000409057221 */ /* 0x000fc60000000000 */
[----:B------:R0:W1:Y:S01]  /*14f0*/  MUFU.RSQ R6, R7 ;  /* 0x0000000700067308 */ /* 0x0000620000001400 */
[----:B------:R-:W-:-:S04]  /*1500*/  IADD3 R14, PT, PT, R7, -0xd000000, RZ ;  /* 0xf3000000070e7810 */ /* 0x000fc80007ffe0ff */
[----:B------:R-:W-:Y:S01]  /*1510*/  ISETP.GT.U32.AND P0, PT, R14, 0x727fffff, PT ;  /* 0x727fffff0e00780c */ /* 0x000fe20003f04070 */
[----:B----4-:R-:W-:-:S04]  /*1520*/  FADD R0, R5, -R0 ;  /* 0x8000000005007221 */ /* 0x010fc80000000000 */
[----:B------:R-:W-:-:S08]  /*1530*/  FFMA R13, R0, R0, R13 ;  /* 0x00000000000d7223 */ /* 0x000fd0000000000d */
[----:B01----:R-:W-:Y:S05]  /*1540*/  @!P0 BRA `(.L_x_28) ;  /* 0x0000000000148947 */ /* 0x003fea0003800000 */
[----:B------:R-:W-:Y:S02]  /*1550*/  MOV R0, R7 ;  /* 0x0000000700007202 */ /* 0x000fe40000000f00 */
[----:B------:R-:W-:-:S07]  /*1560*/  MOV R14, 0x1580 ;  /* 0x00001580000e7802 */ /* 0x000fce0000000f00 */
[----:B------:R-:W-:Y:S05]  /*1570*/  CALL.REL.NOINC `($__internal_0_$__cuda_sm20_sqrt_rn_f32_slowpath) ;  /* 0x0000000400b47944 */ /* 0x000fea0003c00000 */
[----:B------:R-:W-:Y:S01]  /*1580*/  MOV R0, R16 ;  /* 0x0000001000007202 */ /* 0x000fe20000000f00 */
[----:B------:R-:W-:Y:S06]  /*1590*/  BRA `(.L_x_29) ;  /* 0x0000000000107947 */ /* 0x000fec0003800000 */
.L_x_28:
[----:B------:R-:W-:Y:S01]  /*15a0*/  FMUL.FTZ R0, R7, R6 ;  /* 0x0000000607007220 */ /* 0x000fe20000410000 */
[----:B------:R-:W-:-:S03]  /*15b0*/  FMUL.FTZ R4, R6, 0.5 ;  /* 0x3f00000006047820 */ /* 0x000fc60000410000 */
[----:B------:R-:W-:-:S04]  /*15c0*/  FFMA R5, -R0, R0, R7 ;  /* 0x0000000000057223 */ /* 0x000fc80000000107 */
[----:B------:R-:W-:-:S07]  /*15d0*/  FFMA R0, R5, R4, R0 ;  /* 0x0000000405007223 */ /* 0x000fce0000000000 */
.L_x_29:
[----:B------:R-:W-:Y:S05]  /*15e0*/  BSYNC.RECONVERGENT B0 ;  /* 0x0000000000007941 */ /* 0x000fea0003800200 */
.L_x_27:
[----:B------:R0:W2:Y:S01]  /*15f0*/  LDG.E R2, desc[UR18][R2.64+0x4] ;  /* 0x0000041202027981 */ /* 0x0000a2000c1e1900 */
[----:B------:R-:W-:Y:S01]  /*1600*/  FADD R0, R0, 9.9999999747524270788e-07 ;  /* 0x358637bd00007421 */ /* 0x000fe20000000000 */
[----:B------:R-:W-:Y:S01]  /*1610*/  HFMA2 R7, -RZ, RZ, 1.5048828125, 33.21875 ;  /* 0x3e055027ff077431 */ /* 0x000fe200000001ff */
[----:B------:R-:W-:-:S03]  /*1620*/  IADD3 R12, PT, PT, R12, 0x2, RZ ;  /* 0x000000020c0c7810 */ /* 0x000fc60007ffe0ff */
[----:B------:R-:W-:-:S04]  /*1630*/  FSETP.GEU.AND P0, PT, R0, 1.175494350822287508e-38, PT ;  /* 0x008000000000780b */ /* 0x000fc80003f0e000 */
[----:B0-----:R-:W-:-:S09]  /*1640*/  FSEL R3, RZ, -23, P0 ;  /* 0xc1b80000ff037808 */ /* 0x001fd20000000000 */
[----:B------:R-:W-:-:S05]  /*1650*/  @!P0 FMUL R0, R0, 8388608 ;  /* 0x4b00000000008820 */ /* 0x000fca0000400000 */
[C---:B------:R-:W-:Y:S02]  /*1660*/  IADD3 R4, PT, PT, R0.reuse, -0x3f2aaaab, RZ ;  /* 0xc0d5555500047810 */ /* 0x040fe40007ffe0ff */
[----:B------:R-:W-:Y:S02]  /*1670*/  ISETP.GT.U32.AND P0, PT, R0, 0x7f7fffff, PT ;  /* 0x7f7fffff0000780c */ /* 0x000fe40003f04070 */
[----:B------:R-:W-:-:S04]  /*1680*/  LOP3.LUT R5, R4, 0xff800000, RZ, 0xc0, !PT ;  /* 0xff80000004057812 */ /* 0x000fc800078ec0ff */
[----:B------:R-:W-:-:S05]  /*1690*/  IADD3 R4, PT, PT, R0, -R5, RZ ;  /* 0x8000000500047210 */ /* 0x000fca0007ffe0ff */
[----:B------:R-:W-:Y:S01]  /*16a0*/  FADD R6, R4, -1 ;  /* 0xbf80000004067421 */ /* 0x000fe20000000000 */
[----:B------:R-:W-:Y:S02]  /*16b0*/  I2FP.F32.S32 R4, R5 ;  /* 0x0000000500047245 */ /* 0x000fe40000201400 */
[----:B------:R-:W-:Y:S01]  /*16c0*/  MOV R5, 0x7f800000 ;  /* 0x7f80000000057802 */ /* 0x000fe20000000f00 */
[----:B------:R-:W-:Y:S02]  /*16d0*/  FFMA R7, R6, -R7, 0.14084610342979431152 ;  /* 0x3e1039f606077423 */ /* 0x000fe40000000807 */
[----:B------:R-:W-:Y:S02]  /*16e0*/  FFMA R3, R4, 1.1920928955078125e-07, R3 ;  /* 0x3400000004037823 */ /* 0x000fe40000000003 */
        /* <DEDUP_REMOVED lines=14> */
[----:B------:R-:W-:-:S05]  /*17d0*/  FSEL R0, R3, -INF , P0 ;  /* 0xff80000003007808 */ /* 0x000fca0000000000 */
[----:B------:R-:W-:-:S04]  /*17e0*/  FADD R3, R9, R0 ;  /* 0x0000000009037221 */ /* 0x000fc80000000000 */
[----:B--2---:R-:W-:-:S04]  /*17f0*/  FADD R2, R3, -R2 ;  /* 0x8000000203027221 */ /* 0x004fc80000000000 */
[----:B------:R-:W-:-:S07]  /*1800*/  FFMA R13, R2, R2, R13 ;  /* 0x00000002020d7223 */ /* 0x000fce000000000d */
.L_x_23:
[----:B------:R-:W0:Y:S02]  /*1810*/  LDCU UR4, c[0x0][0x3ac] ;  /* 0x00007580ff0477ac */ /* 0x000e240008000800 */
[----:B0-----:R-:W-:-:S04]  /*1820*/  ULOP3.LUT UR4, UR4, 0x1, URZ, 0xc0, !UPT ;  /* 0x0000000104047892 */ /* 0x001fc8000f8ec0ff */
[----:B------:R-:W-:-:S09]  /*1830*/  UISETP.NE.U32.AND UP0, UPT, UR4, 0x1, UPT ;  /* 0x000000010400788c */ /* 0x000fd2000bf05070 */
[----:B------:R-:W-:Y:S05]  /*1840*/  BRA.U UP0, `(.L_x_7) ;  /* 0x0000000100f07547 */ /* 0x000fea000b800000 */
[----:B------:R-:W0:Y:S08]  /*1850*/  LDC.64 R4, c[0x0][0x398] ;  /* 0x0000e600ff047b82 */ /* 0x000e300000000a00 */
[----:B------:R-:W1:Y:S01]  /*1860*/  LDC.64 R2, c[0x0][0x390] ;  /* 0x0000e400ff027b82 */ /* 0x000e620000000a00 */
[----:B0-----:R-:W-:-:S06]  /*1870*/  IMAD.WIDE.U32 R4, R12, 0x4, R4 ;  /* 0x000000040c047825 */ /* 0x001fcc00078e0004 */
[----:B------:R-:W2:Y:S01]  /*1880*/  LDG.E R4, desc[UR18][R4.64] ;  /* 0x0000001204047981 */ /* 0x000ea2000c1e1900 */
[----:B-1----:R-:W-:-:S06]  /*1890*/  IMAD.WIDE.U32 R2, R12, 0x4, R2 ;  /* 0x000000040c027825 */ /* 0x002fcc00078e0002 */
        /* <DEDUP_REMOVED lines=15> */
.L_x_31:
[----:B-1----:R-:W-:Y:S01]  /*1990*/  FMUL.FTZ R4, R11, R6 ;  /* 0x000000060b047220 */ /* 0x002fe20000410000 */
[----:B------:R-:W-:-:S03]  /*19a0*/  FMUL.FTZ R0, R6, 0.5 ;  /* 0x3f00000006007820 */ /* 0x000fc60000410000 */
[----:B------:R-:W-:-:S04]  /*19b0*/  FFMA R3, -R4, R4, R11 ;  /* 0x0000000404037223 */ /* 0x000fc8000000010b */
[----:B------:R-:W-:-:S07]  /*19c0*/  FFMA R4, R3, R0, R4 ;  /* 0x0000000003047223 */ /* 0x000fce0000000004 */
.L_x_32:
[----:B------:R-:W-:Y:S05]  /*19d0*/  BSYNC.RECONVERGENT B0 ;  /* 0x0000000000007941 */ /* 0x000fea0003800200 */
.L_x_30:
[----:B------:R-:W0:Y:S02]  /*19e0*/  LDC.64 R2, c[0x0][0x3a0] ;  /* 0x0000e800ff027b82 */ /* 0x000e240000000a00 */
[----:B0-----:R-:W-:-:S05]  /*19f0*/  IMAD.WIDE.U32 R2, R12, 0x4, R2 ;  /* 0x000000040c027825 */ /* 0x001fca00078e0002 */
[----:B------:R0:W2:Y:S01]  /*1a00*/  LDG.E R0, desc[UR18][R2.64] ;  /* 0x0000001202007981 */ /* 0x0000a2000c1e1900 */
[----:B------:R-:W-:Y:S01]  /*1a10*/  FADD R4, R4, 9.9999999747524270788e-07 ;  /* 0x358637bd04047421 */ /* 0x000fe20000000000 */
[----:B------:R-:W-:-:S04]  /*1a20*/  HFMA2 R7, -RZ, RZ, 1.5048828125, 33.21875 ;  /* 0x3e055027ff077431 */ /* 0x000fc800000001ff */
[----:B------:R-:W-:-:S04]  /*1a30*/  FSETP.GEU.AND P0, PT, R4, 1.175494350822287508e-38, PT ;  /* 0x008000000400780b */ /* 0x000fc80003f0e000 */
[----:B0-----:R-:W-:Y:S02]  /*1a40*/  FSEL R2, RZ, -23, P0 ;  /* 0xc1b80000ff027808 */ /* 0x001fe40000000000 */
[----:B------:R-:W-:-:S07]  /*1a50*/  MOV R3, 0x7f800000 ;  /* 0x7f80000000037802 */ /* 0x000fce0000000f00 */
[----:B------:R-:W-:-:S05]  /*1a60*/  @!P0 FMUL R4, R4, 8388608 ;  /* 0x4b00000004048820 */ /* 0x000fca0000400000 */
[C---:B------:R-:W-:Y:S02]  /*1a70*/  IADD3 R5, PT, PT, R4.reuse, -0x3f2aaaab, RZ ;  /* 0xc0d5555504057810 */ /* 0x040fe40007ffe0ff */
[----:B------:R-:W-:Y:S02]  /*1a80*/  ISETP.GT.U32.AND P0, PT, R4, 0x7f7fffff, PT ;  /* 0x7f7fffff0400780c */ /* 0x000fe40003f04070 */
[----:B------:R-:W-:-:S04]  /*1a90*/  LOP3.LUT R5, R5, 0xff800000, RZ, 0xc0, !PT ;  /* 0xff80000005057812 */ /* 0x000fc800078ec0ff */
[-C--:B------:R-:W-:Y:S02]  /*1aa0*/  IADD3 R6, PT, PT, R4, -R5.reuse, RZ ;  /* 0x8000000504067210 */ /* 0x080fe40007ffe0ff */
[----:B------:R-:W-:-:S03]  /*1ab0*/  I2FP.F32.S32 R5, R5 ;  /* 0x0000000500057245 */ /* 0x000fc60000201400 */
[----:B------:R-:W-:Y:S02]  /*1ac0*/  FADD R6, R6, -1 ;  /* 0xbf80000006067421 */ /* 0x000fe40000000000 */
[----:B------:R-:W-:Y:S02]  /*1ad0*/  FFMA R2, R5, 1.1920928955078125e-07, R2 ;  /* 0x3400000005027823 */ /* 0x000fe40000000002 */
        /* <DEDUP_REMOVED lines=19> */
.L_x_7:
[----:B------:R-:W0:Y:S02]  /*1c10*/  LDC.64 R2, c[0x0][0x388] ;  /* 0x0000e200ff027b82 */ /* 0x000e240000000a00 */
[----:B0----5:R-:W-:-:S05]  /*1c20*/  IMAD.WIDE R8, R8, 0x4, R2 ;  /* 0x0000000408087825 */ /* 0x021fca00078e0202 */
[----:B------:R-:W-:Y:S01]  /*1c30*/  STG.E desc[UR18][R8.64], R13 ;  /* 0x0000000d08007986 */ /* 0x000fe2000c101912 */
[----:B------:R-:W-:Y:S05]  /*1c40*/  EXIT ;  /* 0x000000000000794d */ /* 0x000fea0003800000 */
        .weak           $__internal_0_$__cuda_sm20_sqrt_rn_f32_slowpath
        .type           $__internal_0_$__cuda_sm20_sqrt_rn_f32_slowpath,@function
        .size           $__internal_0_$__cuda_sm20_sqrt_rn_f32_slowpath,(.L_x_35 - $__internal_0_$__cuda_sm20_sqrt_rn_f32_slowpath)
$__internal_0_$__cuda_sm20_sqrt_rn_f32_slowpath:
[----:B------:R-:W-:-:S13]  /*1c50*/  LOP3.LUT P0, RZ, R0, 0x7fffffff, RZ, 0xc0, !PT ;  /* 0x7fffffff00ff7812 */ /* 0x000fda000780c0ff */
[----:B------:R-:W-:Y:S01]  /*1c60*/  @!P0 MOV R17, R0 ;  /* 0x0000000000118202 */ /* 0x000fe20000000f00 */
[----:B------:R-:W-:Y:S06]  /*1c70*/  @!P0 BRA `(.L_x_33) ;  /* 0x0000000000408947 */ /* 0x000fec0003800000 */
[----:B------:R-:W-:-:S13]  /*1c80*/  FSETP.GEU.FTZ.AND P0, PT, R0, RZ, PT ;  /* 0x000000ff0000720b */ /* 0x000fda0003f1e000 */
[----:B------:R-:W-:Y:S01]  /*1c90*/  @!P0 MOV R17, 0x7fffffff ;  /* 0x7fffffff00118802 */ /* 0x000fe20000000f00 */
[----:B------:R-:W-:Y:S06]  /*1ca0*/  @!P0 BRA `(.L_x_33) ;  /* 0x0000000000348947 */ /* 0x000fec0003800000 */
[----:B------:R-:W-:-:S13]  /*1cb0*/  FSETP.GTU.FTZ.AND P0, PT, |R0|, +INF , PT ;  /* 0x7f8000000000780b */ /* 0x000fda0003f1c200 */
[----:B------:R-:W-:Y:S01]  /*1cc0*/  @P0 FADD.FTZ R17, R0, 1 ;  /* 0x3f80000000110421 */ /* 0x000fe20000010000 */
[----:B------:R-:W-:Y:S06]  /*1cd0*/  @P0 BRA `(.L_x_33) ;  /* 0x0000000000280947 */ /* 0x000fec0003800000 */
[----:B------:R-:W-:-:S13]  /*1ce0*/  FSETP.NEU.FTZ.AND P0, PT, |R0|, +INF , PT ;  /* 0x7f8000000000780b */ /* 0x000fda0003f1d200 */
[----:B------:R-:W-:-:S04]  /*1cf0*/  @P0 FFMA R18, R0, 1.84467440737095516160e+19, RZ ;  /* 0x5f80000000120823 */ /* 0x000fc800000000ff */
[----:B------:R-:W0:Y:S02]  /*1d00*/  @P0 MUFU.RSQ R17, R18 ;  /* 0x0000001200110308 */ /* 0x000e240000001400 */
[----:B0-----:R-:W-:Y:S01]  /*1d10*/  @P0 FMUL.FTZ R15, R18, R17 ;  /* 0x00000011120f0220 */ /* 0x001fe20000410000 */
[----:B------:R-:W-:Y:S01]  /*1d20*/  @P0 FMUL.FTZ R16, R17, 0.5 ;  /* 0x3f00000011100820 */ /* 0x000fe20000410000 */
[----:B------:R-:W-:Y:S02]  /*1d30*/  @!P0 MOV R17, R0 ;  /* 0x0000000000118202 */ /* 0x000fe40000000f00 */
[----:B------:R-:W-:-:S04]  /*1d40*/  @P0 FADD.FTZ R19, -R15, -RZ ;  /* 0x800000ff0f130221 */ /* 0x000fc80000010100 */
[----:B------:R-:W-:-:S04]  /*1d50*/  @P0 FFMA R20, R15, R19, R18 ;  /* 0x000000130f140223 */ /* 0x000fc80000000012 */
[----:B------:R-:W-:-:S04]  /*1d60*/  @P0 FFMA R16, R20, R16, R15 ;  /* 0x0000001014100223 */ /* 0x000fc8000000000f */
[----:B------:R-:W-:-:S07]  /*1d70*/  @P0 FMUL.FTZ R17, R16, 2.3283064365386962891e-10 ;  /* 0x2f80000010110820 */ /* 0x000fce0000410000 */
.L_x_33:
[----:B------:R-:W-:Y:S01]  /*1d80*/  HFMA2 R15, -RZ, RZ, 0, 0 ;  /* 0x00000000ff0f7431 */ /* 0x000fe200000001ff */
[----:B------:R-:W-:-:S03]  /*1d90*/  MOV R16, R17 ;  /* 0x0000001100107202 */ /* 0x000fc60000000f00 */
[----:B------:R-:W-:Y:S05]  /*1da0*/  RET.REL.NODEC R14 `(_Z11fitnessfuncPfS_S_S_S_ii) ;  /* 0xffffffe00e947950 */ /* 0x000fea0003c3ffff */
.L_x_34:
        /* <DEDUP_REMOVED lines=13> */
.L_x_35:


//--------------------- .nv.global.init           --------------------------
	.section	.nv.global.init,"aw",@progbits
	.align	4
.nv.global.init:
	.type		mrg32k3aM1SubSeq,@object
	.size		mrg32k3aM1SubSeq,(mrg32k3aM2SubSeq - mrg32k3aM1SubSeq)
mrg32k3aM1SubSeq:
        /*0000*/ 	.byte	0x0b, 0xcc, 0xee, 0x04, 0x73, 0x29, 0x8b, 0x6f, 0xf6, 0x53, 0x03, 0xf6, 0x23, 0xf6, 0xea, 0xda
        /* <DEDUP_REMOVED lines=125> */
	.type		mrg32k3aM2SubSeq,@object
	.size		mrg32k3aM2SubSeq,(mrg32k3aM1 - mrg32k3aM2SubSeq)
mrg32k3aM2SubSeq:
        /* <DEDUP_REMOVED lines=126> */
	.type		mrg32k3aM1,@object
	.size		mrg32k3aM1,(mrg32k3aM1Seq - mrg32k3aM1)
mrg32k3aM1:
        /* <DEDUP_REMOVED lines=144> */
	.type		mrg32k3aM1Seq,@object
	.size		mrg32k3aM1Seq,(mrg32k3aM2 - mrg32k3aM1Seq)
mrg32k3aM1Seq:
        /* <DEDUP_REMOVED lines=144> */
	.type		mrg32k3aM2,@object
	.size		mrg32k3aM2,(mrg32k3aM2Seq - mrg32k3aM2)
mrg32k3aM2:
        /* <DEDUP_REMOVED lines=144> */
	.type		mrg32k3aM2Seq,@object
	.size		mrg32k3aM2Seq,(precalc_xorwow_matrix - mrg32k3aM2Seq)
mrg32k3aM2Seq:
        /* <DEDUP_REMOVED lines=144> */
	.type		precalc_xorwow_matrix,@object
	.size		precalc_xorwow_matrix,(precalc_xorwow_offset_matrix - precalc_xorwow_matrix)
precalc_xorwow_matrix:
        /* <DEDUP_REMOVED lines=6400> */
	.type		precalc_xorwow_offset_matrix,@object
	.size		precalc_xorwow_offset_matrix,(.L_1 - precalc_xorwow_offset_matrix)
precalc_xorwow_offset_matrix:
        /* <DEDUP_REMOVED lines=6400> */
.L_1:


//--------------------- .nv.shared.reserved.0     --------------------------
	.section	.nv.shared.reserved.0,"aw",@nobits
	.weak		__nv_reservedSMEM_offset_0_alias
	.size		__nv_reservedSMEM_offset_0_alias, 0, 64
	.other		__nv_reservedSMEM_offset_0_alias,@"STO_CUDA_RESERVED_SHARED STV_DEFAULT"
__nv_reservedSMEM_offset_0_alias:
	.zero		0
	.zero		64


//--------------------- .nv.constant0._Z9crossoverPfS_P17curandStateXORWOWi --------------------------
	.section	.nv.constant0._Z9crossoverPfS_P17curandStateXORWOWi,"a",@progbits
	.sectionflags	@""
	.align	4
.nv.constant0._Z9crossoverPfS_P17curandStateXORWOWi:
	.zero		924


//--------------------- .nv.constant0._Z16tournamentSelectPfS_S_P17curandStateXORWOWii --------------------------
	.section	.nv.constant0._Z16tournamentSelectPfS_S_P17curandStateXORWOWii,"a",@progbits
	.sectionflags	@""
	.align	4
.nv.constant0._Z16tournamentSelectPfS_S_P17curandStateXORWOWii:
	.zero		936


//--------------------- .nv.constant0._Z11fitnessfuncPfS_S_S_S_ii --------------------------
	.section	.nv.constant0._Z11fitnessfuncPfS_S_S_S_ii,"a",@progbits
	.sectionflags	@""
	.align	4
.nv.constant0._Z11fitnessfuncPfS_S_S_S_ii:
	.zero		944


//--------------------- SYMBOLS --------------------------

	.type		.nv.reservedSmem.offset0,@object
	.size		.nv.reservedSmem.offset0,0x4
